	.target	sm_100a

	.elftype	@"ET_EXEC"


//--------------------- .note.nv.tkinfo           --------------------------
	.section	.note.nv.tkinfo,"",@"SHT_NOTE"
	.sectionflags	@"SHF_NOTE_NV_TKINFO"
	.tkinfo
        /*0018*/ 	.word	0x00000002
        /*0030*/ 	.string	""
        /*0030*/ 	.string	"ptxas"
        /*0030*/ 	.string	"Cuda compilation tools, release 13.0, V13.0.88"
        /*0030*/ 	.string	"Build cuda_13.0.r13.0/compiler.36424714_0"
        /*0030*/ 	.string	"-arch sm_100a -m 64 "



//--------------------- .note.nv.cuinfo           --------------------------
	.section	.note.nv.cuinfo,"",@"SHT_NOTE"
	.sectionflags	@"SHF_NOTE_NV_CUINFO"
        /*0018*/ 	.short	0x0002
        /*001a*/ 	.short	0x0064
        /*001c*/ 	.short	0x0082
	.zero		2


//--------------------- .nv.info                  --------------------------
	.section	.nv.info,"",@"SHT_CUDA_INFO"
	.align	4


	//----- nvinfo : EIATTR_REGCOUNT
	.align		4
        /*0000*/ 	.byte	0x04, 0x2f
        /*0002*/ 	.short	(.L_19 - .L_18)
	.align		4
.L_18:
        /*0004*/ 	.word	index@(_ZN7cutlass13device_kernelINS_4gemm6kernel13GemmUniversalIN4cute5tupleIJiiiiEEENS1_10collective13CollectiveMmaINS1_35MainloopSm100TmaUmmaWarpSpecializedILi3ELi2ELi4ENS5_IJNS4_1CILi1EEESB_SB_EEEEENS5_IJNSA_ILi128EEESE_NSA_ILi64EEEEEENS_12float_e4m3_tENS5_IJlSB_lEEESH_SI_NS4_8TiledMMAINS4_8MMA_AtomIJNS4_10MMA_TraitsINS4_19SM100_MMA_F8F6F4_SSEJSH_SH_fSE_SE_NS4_17integral_constantINS4_4UMMA5MajorELSP_0EEESQ_NSN_INSO_7ScaleInELSR_0EEESS_EEEEEENS4_6LayoutISC_NS5_IJNSA_ILi0EEESW_SW_EEEEENS5_IJNS4_10UnderscoreESZ_SZ_EEEEENS4_13SM90_TMA_LOADENS4_14ComposedLayoutINS4_7SwizzleILi2ELi4ELi3EEENS4_18smem_ptr_flag_bitsILi8EEENSV_INS5_IJNSA_ILi8EEESF_EEENS5_IJSF_SB_EEEEEEEvNS4_8identityES12_S1C_vS1D_EENS_8epilogue10collective18CollectiveEpilogueINS1F_23Sm100TmaWarpSpecializedILi2ELi2ELi64ELb0ELb0EEEJSG_NS5_IJNSV_ISE_SB_EENSV_ISF_SB_EEEEESH_SI_SH_SI_NS1F_6fusion15FusionCallbacksIS1J_NS1N_17LinearCombinationISH_fSH_fLNS_15FloatRoundStyleE2EEESG_S1M_JEEENS4_5SM1004TMEM4LOAD26SM100_TMEM_LOAD_32dp32b64xES12_S1C_NS4_39AutoVectorizingCopyWithAssumedAlignmentILi128EEENS4_14SM90_TMA_STOREES1C_S1Y_S1Y_EEEvvEEEEvNT_6ParamsE)
        /*0008*/ 	.word	0x000000e0


	//----- nvinfo : EIATTR_FRAME_SIZE
	.align		4
.L_19:
        /*000c*/ 	.byte	0x04, 0x11
        /*000e*/ 	.short	(.L_21 - .L_20)
	.align		4
.L_20:
        /*0010*/ 	.word	index@($__internal_2_$__cuda_sm10x_tcgen05_guardrail_trap_unallocated_columns_being_dealloced)
        /*0014*/ 	.word	0x00000000


	//----- nvinfo : EIATTR_FRAME_SIZE
	.align		4
.L_21:
        /*0018*/ 	.byte	0x04, 0x11
        /*001a*/ 	.short	(.L_23 - .L_22)
	.align		4
.L_22:
        /*001c*/ 	.word	index@($__internal_1_$__cuda_sm10x_tcgen05_guardrail_trap_phase_invalid_during_alloc)
        /*0020*/ 	.word	0x00000000


	//----- nvinfo : EIATTR_FRAME_SIZE
	.align		4
.L_23:
        /*0024*/ 	.byte	0x04, 0x11
        /*0026*/ 	.short	(.L_25 - .L_24)
	.align		4
.L_24:
        /*0028*/ 	.word	index@($__internal_0_$__cuda_sm10x_tcgen05_guardrail_trap_col_being_dealloced_not_returned_by_alloc)
        /*002c*/ 	.word	0x00000000


	//----- nvinfo : EIATTR_FRAME_SIZE
	.align		4
.L_25:
        /*0030*/ 	.byte	0x04, 0x11
        /*0032*/ 	.short	(.L_27 - .L_26)
	.align		4
.L_26:
        /*0034*/ 	.word	index@(_ZN7cutlass13device_kernelINS_4gemm6kernel13GemmUniversalIN4cute5tupleIJiiiiEEENS1_10collective13CollectiveMmaINS1_35MainloopSm100TmaUmmaWarpSpecializedILi3ELi2ELi4ENS5_IJNS4_1CILi1EEESB_SB_EEEEENS5_IJNSA_ILi128EEESE_NSA_ILi64EEEEEENS_12float_e4m3_tENS5_IJlSB_lEEESH_SI_NS4_8TiledMMAINS4_8MMA_AtomIJNS4_10MMA_TraitsINS4_19SM100_MMA_F8F6F4_SSEJSH_SH_fSE_SE_NS4_17integral_constantINS4_4UMMA5MajorELSP_0EEESQ_NSN_INSO_7ScaleInELSR_0EEESS_EEEEEENS4_6LayoutISC_NS5_IJNSA_ILi0EEESW_SW_EEEEENS5_IJNS4_10UnderscoreESZ_SZ_EEEEENS4_13SM90_TMA_LOADENS4_14ComposedLayoutINS4_7SwizzleILi2ELi4ELi3EEENS4_18smem_ptr_flag_bitsILi8EEENSV_INS5_IJNSA_ILi8EEESF_EEENS5_IJSF_SB_EEEEEEEvNS4_8identityES12_S1C_vS1D_EENS_8epilogue10collective18CollectiveEpilogueINS1F_23Sm100TmaWarpSpecializedILi2ELi2ELi64ELb0ELb0EEEJSG_NS5_IJNSV_ISE_SB_EENSV_ISF_SB_EEEEESH_SI_SH_SI_NS1F_6fusion15FusionCallbacksIS1J_NS1N_17LinearCombinationISH_fSH_fLNS_15FloatRoundStyleE2EEESG_S1M_JEEENS4_5SM1004TMEM4LOAD26SM100_TMEM_LOAD_32dp32b64xES12_S1C_NS4_39AutoVectorizingCopyWithAssumedAlignmentILi128EEENS4_14SM90_TMA_STOREES1C_S1Y_S1Y_EEEvvEEEEvNT_6ParamsE)
        /*0038*/ 	.word	0x00000000


	//----- nvinfo : EIATTR_MIN_STACK_SIZE
	.align		4
.L_27:
        /*003c*/ 	.byte	0x04, 0x12
        /*003e*/ 	.short	(.L_29 - .L_28)
	.align		4
.L_28:
        /*0040*/ 	.word	index@(_ZN7cutlass13device_kernelINS_4gemm6kernel13GemmUniversalIN4cute5tupleIJiiiiEEENS1_10collective13CollectiveMmaINS1_35MainloopSm100TmaUmmaWarpSpecializedILi3ELi2ELi4ENS5_IJNS4_1CILi1EEESB_SB_EEEEENS5_IJNSA_ILi128EEESE_NSA_ILi64EEEEEENS_12float_e4m3_tENS5_IJlSB_lEEESH_SI_NS4_8TiledMMAINS4_8MMA_AtomIJNS4_10MMA_TraitsINS4_19SM100_MMA_F8F6F4_SSEJSH_SH_fSE_SE_NS4_17integral_constantINS4_4UMMA5MajorELSP_0EEESQ_NSN_INSO_7ScaleInELSR_0EEESS_EEEEEENS4_6LayoutISC_NS5_IJNSA_ILi0EEESW_SW_EEEEENS5_IJNS4_10UnderscoreESZ_SZ_EEEEENS4_13SM90_TMA_LOADENS4_14ComposedLayoutINS4_7SwizzleILi2ELi4ELi3EEENS4_18smem_ptr_flag_bitsILi8EEENSV_INS5_IJNSA_ILi8EEESF_EEENS5_IJSF_SB_EEEEEEEvNS4_8identityES12_S1C_vS1D_EENS_8epilogue10collective18CollectiveEpilogueINS1F_23Sm100TmaWarpSpecializedILi2ELi2ELi64ELb0ELb0EEEJSG_NS5_IJNSV_ISE_SB_EENSV_ISF_SB_EEEEESH_SI_SH_SI_NS1F_6fusion15FusionCallbacksIS1J_NS1N_17LinearCombinationISH_fSH_fLNS_15FloatRoundStyleE2EEESG_S1M_JEEENS4_5SM1004TMEM4LOAD26SM100_TMEM_LOAD_32dp32b64xES12_S1C_NS4_39AutoVectorizingCopyWithAssumedAlignmentILi128EEENS4_14SM90_TMA_STOREES1C_S1Y_S1Y_EEEvvEEEEvNT_6ParamsE)
        /*0044*/ 	.word	0x00000000
.L_29:


//--------------------- .nv.compat                --------------------------
	.section	.nv.compat,"",@"SHT_CUDA_COMPAT_INFO"
	.align	4
        /*0000*/ 	.byte	0x02, 0x09, 0x01, 0x00, 0x02, 0x02, 0x02, 0x00, 0x02, 0x05, 0x05, 0x00, 0x03, 0x07, 0x01, 0x01
        /*0010*/ 	.byte	0x02, 0x03, 0x01, 0x00, 0x02, 0x06, 0x01, 0x00, 0x04, 0x0b, 0x08, 0x00, 0x09, 0x00, 0x00, 0x00
        /*0020*/ 	.byte	0x00, 0x00, 0x00, 0x00


//--------------------- .nv.info._ZN7cutlass13device_kernelINS_4gemm6kernel13GemmUniversalIN4cute5tupleIJiiiiEEENS1_10collective13CollectiveMmaINS1_35MainloopSm100TmaUmmaWarpSpecializedILi3ELi2ELi4ENS5_IJNS4_1CILi1EEESB_SB_EEEEENS5_IJNSA_ILi128EEESE_NSA_ILi64EEEEEENS_12float_e4m3_tENS5_IJlSB_lEEESH_SI_NS4_8TiledMMAINS4_8MMA_AtomIJNS4_10MMA_TraitsINS4_19SM100_MMA_F8F6F4_SSEJSH_SH_fSE_SE_NS4_17integral_constantINS4_4UMMA5MajorELSP_0EEESQ_NSN_INSO_7ScaleInELSR_0EEESS_EEEEEENS4_6LayoutISC_NS5_IJNSA_ILi0EEESW_SW_EEEEENS5_IJNS4_10UnderscoreESZ_SZ_EEEEENS4_13SM90_TMA_LOADENS4_14ComposedLayoutINS4_7SwizzleILi2ELi4ELi3EEENS4_18smem_ptr_flag_bitsILi8EEENSV_INS5_IJNSA_ILi8EEESF_EEENS5_IJSF_SB_EEEEEEEvNS4_8identityES12_S1C_vS1D_EENS_8epilogue10collective18CollectiveEpilogueINS1F_23Sm100TmaWarpSpecializedILi2ELi2ELi64ELb0ELb0EEEJSG_NS5_IJNSV_ISE_SB_EENSV_ISF_SB_EEEEESH_SI_SH_SI_NS1F_6fusion15FusionCallbacksIS1J_NS1N_17LinearCombinationISH_fSH_fLNS_15FloatRoundStyleE2EEESG_S1M_JEEENS4_5SM1004TMEM4LOAD26SM100_TMEM_LOAD_32dp32b64xES12_S1C_NS4_39AutoVectorizingCopyWithAssumedAlignmentILi128EEENS4_14SM90_TMA_STOREES1C_S1Y_S1Y_EEEvvEEEEvNT_6ParamsE --------------------------
	.section	.nv.info._ZN7cutlass13device_kernelINS_4gemm6kernel13GemmUniversalIN4cute5tupleIJiiiiEEENS1_10collective13CollectiveMmaINS1_35MainloopSm100TmaUmmaWarpSpecializedILi3ELi2ELi4ENS5_IJNS4_1CILi1EEESB_SB_EEEEENS5_IJNSA_ILi128EEESE_NSA_ILi64EEEEEENS_12float_e4m3_tENS5_IJlSB_lEEESH_SI_NS4_8TiledMMAINS4_8MMA_AtomIJNS4_10MMA_TraitsINS4_19SM100_MMA_F8F6F4_SSEJSH_SH_fSE_SE_NS4_17integral_constantINS4_4UMMA5MajorELSP_0EEESQ_NSN_INSO_7ScaleInELSR_0EEESS_EEEEEENS4_6LayoutISC_NS5_IJNSA_ILi0EEESW_SW_EEEEENS5_IJNS4_10UnderscoreESZ_SZ_EEEEENS4_13SM90_TMA_LOADENS4_14ComposedLayoutINS4_7SwizzleILi2ELi4ELi3EEENS4_18smem_ptr_flag_bitsILi8EEENSV_INS5_IJNSA_ILi8EEESF_EEENS5_IJSF_SB_EEEEEEEvNS4_8identityES12_S1C_vS1D_EENS_8epilogue10collective18CollectiveEpilogueINS1F_23Sm100TmaWarpSpecializedILi2ELi2ELi64ELb0ELb0EEEJSG_NS5_IJNSV_ISE_SB_EENSV_ISF_SB_EEEEESH_SI_SH_SI_NS1F_6fusion15FusionCallbacksIS1J_NS1N_17LinearCombinationISH_fSH_fLNS_15FloatRoundStyleE2EEESG_S1M_JEEENS4_5SM1004TMEM4LOAD26SM100_TMEM_LOAD_32dp32b64xES12_S1C_NS4_39AutoVectorizingCopyWithAssumedAlignmentILi128EEENS4_14SM90_TMA_STOREES1C_S1Y_S1Y_EEEvvEEEEvNT_6ParamsE,"",@"SHT_CUDA_INFO"
	.sectionflags	@""
	.align	4


	//----- nvinfo : EIATTR_CUDA_API_VERSION
	.align		4
        /*0000*/ 	.byte	0x04, 0x37
        /*0002*/ 	.short	(.L_31 - .L_30)
.L_30:
        /*0004*/ 	.word	0x00000082


	//----- nvinfo : EIATTR_KPARAM_INFO
	.align		4
.L_31:
        /*0008*/ 	.byte	0x04, 0x17
        /*000a*/ 	.short	(.L_33 - .L_32)
.L_32:
        /*000c*/ 	.word	0x00000000
        /*0010*/ 	.short	0x0000
        /*0012*/ 	.short	0x0000
        /*0014*/ 	.byte	0x00, 0xf0, 0x01, 0x20


	//----- nvinfo : EIATTR_AT_ENTRY_FRAGMENTS
	.align		4
.L_33:
        /*0018*/ 	.byte	0x04, 0x4f
        /*001a*/ 	.short	(.L_35 - .L_34)


	//   ....[0]....
.L_34:
        /*001c*/ 	.word	0x00000006


	//----- nvinfo : EIATTR_RESERVED_SMEM_USED
	.align		4
.L_35:
        /*0020*/ 	.byte	0x01, 0x41
	.zero		2


	//----- nvinfo : EIATTR_SPARSE_MMA_MASK
	.align		4
        /*0024*/ 	.byte	0x03, 0x50
        /*0026*/ 	.short	0x0000


	//----- nvinfo : EIATTR_TCGEN05_1CTA_USED
	.align		4
        /*0028*/ 	.byte	0x01, 0x51
	.zero		2


	//----- nvinfo : EIATTR_MAXREG_COUNT
	.align		4
        /*002c*/ 	.byte	0x03, 0x1b
        /*002e*/ 	.short	0x00ff


	//----- nvinfo : EIATTR_NUM_BARRIERS
	.align		4
        /*0030*/ 	.byte	0x02, 0x4c
        /*0032*/ 	.byte	0x07
	.zero		1


	//----- nvinfo : EIATTR_EXTERNS
	.align		4
        /*0034*/ 	.byte	0x04, 0x0f
        /*0036*/ 	.short	(.L_37 - .L_36)


	//   ....[0]....
	.align		4
.L_36:
        /*0038*/ 	.word	index@(__assertfail)


	//----- nvinfo : EIATTR_MERCURY_ISA_VERSION
	.align		4
.L_37:
        /*003c*/ 	.byte	0x03, 0x5f
        /*003e*/ 	.short	0x0101


	//----- nvinfo : EIATTR_INT_WARP_WIDE_INSTR_OFFSETS
	.align		4
        /*0040*/ 	.byte	0x04, 0x31
        /*0042*/ 	.short	(.L_39 - .L_38)


	//   ....[0]....
.L_38:
        /*0044*/ 	.word	0x00001d60


	//   ....[1]....
        /*0048*/ 	.word	0x00003640


	//   ....[2]....
        /*004c*/ 	.word	0x00003660


	//   ....[3]....
        /*0050*/ 	.word	0x00003690


	//   ....[4]....
        /*0054*/ 	.word	0x00003fc0


	//   ....[5]....
        /*0058*/ 	.word	0x00004030


	//   ....[6]....
        /*005c*/ 	.word	0x00004210


	//   ....[7]....
        /*0060*/ 	.word	0x00004370


	//----- nvinfo : EIATTR_COOP_GROUP_MASK_REGIDS
	.align		4
.L_39:
        /*0064*/ 	.byte	0x04, 0x29
        /*0066*/ 	.short	(.L_41 - .L_40)


	//   ....[0]....
.L_40:
        /*0068*/ 	.word	0xffffffff


	//   ....[1]....
        /*006c*/ 	.word	0xffffffff


	//   ....[2]....
        /*0070*/ 	.word	0xffffffff


	//   ....[3]....
        /*0074*/ 	.word	0xffffffff


	//   ....[4]....
        /*0078*/ 	.word	0xffffffff


	//   ....[5]....
        /*007c*/ 	.word	0xffffffff


	//   ....[6]....
        /*0080*/ 	.word	0xffffffff


	//   ....[7]....
        /*0084*/ 	.word	0xffffffff


	//   ....[8]....
        /*0088*/ 	.word	0xffffffff


	//   ....[9]....
        /*008c*/ 	.word	0xffffffff


	//   ....[10]....
        /*0090*/ 	.word	0xffffffff


	//   ....[11]....
        /*0094*/ 	.word	0xffffffff


	//   ....[12]....
        /*0098*/ 	.word	0xffffffff


	//----- nvinfo : EIATTR_COOP_GROUP_INSTR_OFFSETS
	.align		4
.L_41:
        /*009c*/ 	.byte	0x04, 0x28
        /*009e*/ 	.short	(.L_43 - .L_42)


	//   ....[0]....
.L_42:
        /*00a0*/ 	.word	0x00000090


	//   ....[1]....
        /*00a4*/ 	.word	0x000004d0


	//   ....[2]....
        /*00a8*/ 	.word	0x00000620


	//   ....[3]....
        /*00ac*/ 	.word	0x00000780


	//   ....[4]....
        /*00b0*/ 	.word	0x00000880


	//   ....[5]....
        /*00b4*/ 	.word	0x000009f0


	//   ....[6]....
        /*00b8*/ 	.word	0x00000b90


	//   ....[7]....
        /*00bc*/ 	.word	0x00001c40


	//   ....[8]....
        /*00c0*/ 	.word	0x00002990


	//   ....[9]....
        /*00c4*/ 	.word	0x00002ba0


	//   ....[10]....
        /*00c8*/ 	.word	0x00002bd0


	//   ....[11]....
        /*00cc*/ 	.word	0x00003520


	//   ....[12]....
        /*00d0*/ 	.word	0x00003750


	//----- nvinfo : EIATTR_VRC_CTA_INIT_COUNT
	.align		4
.L_43:
        /*00d4*/ 	.byte	0x02, 0x4a
        /*00d6*/ 	.byte	0x80
	.zero		1


	//----- nvinfo : EIATTR_SYSCALL_OFFSETS
	.align		4
        /*00d8*/ 	.byte	0x04, 0x46
        /*00da*/ 	.short	(.L_45 - .L_44)


	//   ....[0]....
.L_44:
        /*00dc*/ 	.word	0x00004da0


	//   ....[1]....
        /*00e0*/ 	.word	0x00004ee0


	//   ....[2]....
        /*00e4*/ 	.word	0x00005740


	//   ....[3]....
        /*00e8*/ 	.word	0x00006d50


	//----- nvinfo : EIATTR_MBARRIER_INSTR_OFFSETS
	.align		4
.L_45:
        /*00ec*/ 	.byte	0x04, 0x39
        /*00ee*/ 	.short	(.L_47 - .L_46)


	//   ....[0]....
.L_46:
        /*00f0*/ 	.word	0x000005b0
        /*00f4*/ 	.word	0x000000ff
        /*00f8*/ 	.word	0x00000000
        /*00fc*/ 	.short	0x0100
        /*00fe*/ 	.byte	0x05
	.zero		1


	//   ....[1]....
        /*0100*/ 	.word	0x000005c0
        /*0104*/ 	.word	0x000000ff
        /*0108*/ 	.word	0x00000018
        /*010c*/ 	.short	0x0100
        /*010e*/ 	.byte	0x05
	.zero		1


	//   ....[2]....
        /*0110*/ 	.word	0x000005d0
        /*0114*/ 	.word	0x000000ff
        /*0118*/ 	.word	0x00000008
        /*011c*/ 	.short	0x0100
        /*011e*/ 	.byte	0x05
	.zero		1


	//   ....[3]....
        /*0120*/ 	.word	0x000005e0
        /*0124*/ 	.word	0x000000ff
        /*0128*/ 	.word	0x00000020
        /*012c*/ 	.short	0x0100
        /*012e*/ 	.byte	0x05
	.zero		1


	//   ....[4]....
        /*0130*/ 	.word	0x000005f0
        /*0134*/ 	.word	0x000000ff
        /*0138*/ 	.word	0x00000010
        /*013c*/ 	.short	0x0100
        /*013e*/ 	.byte	0x05
	.zero		1


	//   ....[5]....
        /*0140*/ 	.word	0x00000600
        /*0144*/ 	.word	0x000000ff
        /*0148*/ 	.word	0x00000028
        /*014c*/ 	.short	0x0100
        /*014e*/ 	.byte	0x05
	.zero		1


	//   ....[6]....
        /*0150*/ 	.word	0x00000730
        /*0154*/ 	.word	0x000000ff
        /*0158*/ 	.word	0x00000030
        /*015c*/ 	.short	0x0100
        /*015e*/ 	.byte	0x07
	.zero		1


	//   ....[7]....
        /*0160*/ 	.word	0x00000740
        /*0164*/ 	.word	0x000000ff
        /*0168*/ 	.word	0x00000040
        /*016c*/ 	.short	0x0100
        /*016e*/ 	.byte	0x07
	.zero		1


	//   ....[8]....
        /*0170*/ 	.word	0x00000750
        /*0174*/ 	.word	0x000000ff
        /*0178*/ 	.word	0x00000038
        /*017c*/ 	.short	0x0100
        /*017e*/ 	.byte	0x07
	.zero		1


	//   ....[9]....
        /*0180*/ 	.word	0x00000760
        /*0184*/ 	.word	0x000000ff
        /*0188*/ 	.word	0x00000048
        /*018c*/ 	.short	0x0100
        /*018e*/ 	.byte	0x07
	.zero		1


	//   ....[10]....
        /*0190*/ 	.word	0x00000850
        /*0194*/ 	.word	0x000000ff
        /*0198*/ 	.word	0x00000050
        /*019c*/ 	.short	0x0100
        /*019e*/ 	.byte	0x05
	.zero		1


	//   ....[11]....
        /*01a0*/ 	.word	0x00000860
        /*01a4*/ 	.word	0x000000ff
        /*01a8*/ 	.word	0x00000058
        /*01ac*/ 	.short	0x0100
        /*01ae*/ 	.byte	0x05
	.zero		1


	//   ....[12]....
        /*01b0*/ 	.word	0x000009a0
        /*01b4*/ 	.word	0x000000ff
        /*01b8*/ 	.word	0x00000060
        /*01bc*/ 	.short	0x0100
        /*01be*/ 	.byte	0x05
	.zero		1


	//   ....[13]....
        /*01c0*/ 	.word	0x000009b0
        /*01c4*/ 	.word	0x000000ff
        /*01c8*/ 	.word	0x00000070
        /*01cc*/ 	.short	0x0100
        /*01ce*/ 	.byte	0x05
	.zero		1


	//   ....[14]....
        /*01d0*/ 	.word	0x000009c0
        /*01d4*/ 	.word	0x000000ff
        /*01d8*/ 	.word	0x00000068
        /*01dc*/ 	.short	0x0100
        /*01de*/ 	.byte	0x05
	.zero		1


	//   ....[15]....
        /*01e0*/ 	.word	0x000009d0
        /*01e4*/ 	.word	0x000000ff
        /*01e8*/ 	.word	0x00000078
        /*01ec*/ 	.short	0x0100
        /*01ee*/ 	.byte	0x05
	.zero		1


	//   ....[16]....
        /*01f0*/ 	.word	0x00000b00
        /*01f4*/ 	.word	0x000000ff
        /*01f8*/ 	.word	0x00000080
        /*01fc*/ 	.short	0x0100
        /*01fe*/ 	.byte	0x07
	.zero		1


	//   ....[17]....
        /*0200*/ 	.word	0x00000b10
        /*0204*/ 	.word	0x000000ff
        /*0208*/ 	.word	0x000000a0
        /*020c*/ 	.short	0x0100
        /*020e*/ 	.byte	0x07
	.zero		1


	//   ....[18]....
        /*0210*/ 	.word	0x00000b20
        /*0214*/ 	.word	0x000000ff
        /*0218*/ 	.word	0x00000088
        /*021c*/ 	.short	0x0100
        /*021e*/ 	.byte	0x07
	.zero		1


	//   ....[19]....
        /*0220*/ 	.word	0x00000b30
        /*0224*/ 	.word	0x000000ff
        /*0228*/ 	.word	0x000000a8
        /*022c*/ 	.short	0x0100
        /*022e*/ 	.byte	0x07
	.zero		1


	//   ....[20]....
        /*0230*/ 	.word	0x00000b40
        /*0234*/ 	.word	0x000000ff
        /*0238*/ 	.word	0x00000090
        /*023c*/ 	.short	0x0100
        /*023e*/ 	.byte	0x07
	.zero		1


	//   ....[21]....
        /*0240*/ 	.word	0x00000b50
        /*0244*/ 	.word	0x000000ff
        /*0248*/ 	.word	0x000000b0
        /*024c*/ 	.short	0x0100
        /*024e*/ 	.byte	0x07
	.zero		1


	//   ....[22]....
        /*0250*/ 	.word	0x00000b60
        /*0254*/ 	.word	0x000000ff
        /*0258*/ 	.word	0x00000098
        /*025c*/ 	.short	0x0100
        /*025e*/ 	.byte	0x07
	.zero		1


	//   ....[23]....
        /*0260*/ 	.word	0x00000b70
        /*0264*/ 	.word	0x000000ff
        /*0268*/ 	.word	0x000000b8
        /*026c*/ 	.short	0x0100
        /*026e*/ 	.byte	0x07
	.zero		1


	//   ....[24]....
        /*0270*/ 	.word	0x00000c60
        /*0274*/ 	.word	0x000000ff
        /*0278*/ 	.word	0x000000c0
        /*027c*/ 	.short	0x0100
        /*027e*/ 	.byte	0x05
	.zero		1


	//   ....[25]....
        /*0280*/ 	.word	0x00000c70
        /*0284*/ 	.word	0x000000ff
        /*0288*/ 	.word	0x000000d0
        /*028c*/ 	.short	0x0100
        /*028e*/ 	.byte	0x05
	.zero		1


	//   ....[26]....
        /*0290*/ 	.word	0x00000c80
        /*0294*/ 	.word	0x000000ff
        /*0298*/ 	.word	0x000000c8
        /*029c*/ 	.short	0x0100
        /*029e*/ 	.byte	0x05
	.zero		1


	//   ....[27]....
        /*02a0*/ 	.word	0x00000c90
        /*02a4*/ 	.word	0x000000ff
        /*02a8*/ 	.word	0x000000d8
        /*02ac*/ 	.short	0x0100
        /*02ae*/ 	.byte	0x05
	.zero		1


	//   ....[28]....
        /*02b0*/ 	.word	0x00001560
        /*02b4*/ 	.word	0x00000003
        /*02b8*/ 	.word	0x000000d0
        /*02bc*/ 	.short	0x010a
        /*02be*/ 	.byte	0xff
	.zero		1


	//   ....[29]....
        /*02c0*/ 	.word	0x00001590
        /*02c4*/ 	.word	0x00000003
        /*02c8*/ 	.word	0x000000c0
        /*02cc*/ 	.short	0x0101
        /*02ce*/ 	.byte	0xff
	.zero		1


	//   ....[30]....
        /*02d0*/ 	.word	0x00001660
        /*02d4*/ 	.word	0x000000ff
        /*02d8*/ 	.word	0x00000018
        /*02dc*/ 	.short	0x010a
        /*02de*/ 	.byte	0x08
	.zero		1


	//   ....[31]....
        /*02e0*/ 	.word	0x00001700
        /*02e4*/ 	.word	0x000000ff
        /*02e8*/ 	.word	0x00000018
        /*02ec*/ 	.short	0x010a
        /*02ee*/ 	.byte	0x21
	.zero		1


	//   ....[32]....
        /*02f0*/ 	.word	0x00001860
        /*02f4*/ 	.word	0x000000ff
        /*02f8*/ 	.word	0x00000018
        /*02fc*/ 	.short	0x010a
        /*02fe*/ 	.byte	0x08
	.zero		1


	//   ....[33]....
        /*0300*/ 	.word	0x00001950
        /*0304*/ 	.word	0x000000ff
        /*0308*/ 	.word	0x00000058
        /*030c*/ 	.short	0x0101
        /*030e*/ 	.byte	0x04
	.zero		1


	//   ....[34]....
        /*0310*/ 	.word	0x00001970
        /*0314*/ 	.word	0x000000ff
        /*0318*/ 	.word	0x00000018
        /*031c*/ 	.short	0x010a
        /*031e*/ 	.byte	0x08
	.zero		1


	//   ....[35]....
        /*0320*/ 	.word	0x000019f0
        /*0324*/ 	.word	0x000000ff
        /*0328*/ 	.word	0x00000018
        /*032c*/ 	.short	0x010a
        /*032e*/ 	.byte	0x11
	.zero		1


	//   ....[36]....
        /*0330*/ 	.word	0x00001b50
        /*0334*/ 	.word	0x000000ff
        /*0338*/ 	.word	0x00000018
        /*033c*/ 	.short	0x010a
        /*033e*/ 	.byte	0x08
	.zero		1


	//   ....[37]....
        /*0340*/ 	.word	0x00001c70
        /*0344*/ 	.word	0x00000002
        /*0348*/ 	.word	0x00000060
        /*034c*/ 	.short	0x010a
        /*034e*/ 	.byte	0xff
	.zero		1


	//   ....[38]....
        /*0350*/ 	.word	0x00001d30
        /*0354*/ 	.word	0x00000002
        /*0358*/ 	.word	0x00000000
        /*035c*/ 	.short	0x0101
        /*035e*/ 	.byte	0xff
	.zero		1


	//   ....[39]....
        /*0360*/ 	.word	0x00002290
        /*0364*/ 	.word	0x000000ff
        /*0368*/ 	.word	0x00000000
        /*036c*/ 	.short	0x010a
        /*036e*/ 	.byte	0x05
	.zero		1


	//   ....[40]....
        /*0370*/ 	.word	0x00002320
        /*0374*/ 	.word	0x000000ff
        /*0378*/ 	.word	0x00000000
        /*037c*/ 	.short	0x010a
        /*037e*/ 	.byte	0x05
	.zero		1


	//   ....[41]....
        /*0380*/ 	.word	0x000023c0
        /*0384*/ 	.word	0x00000000
        /*0388*/ 	.word	0x00000000
        /*038c*/ 	.short	0x010a
        /*038e*/ 	.byte	0xff
	.zero		1


	//   ....[42]....
        /*0390*/ 	.word	0x000024e0
        /*0394*/ 	.word	0x00000000
        /*0398*/ 	.word	0x000000c0
        /*039c*/ 	.short	0x010a
        /*039e*/ 	.byte	0xff
	.zero		1


	//   ....[43]....
        /*03a0*/ 	.word	0x00002540
        /*03a4*/ 	.word	0x00000004
        /*03a8*/ 	.word	0x00000000
        /*03ac*/ 	.short	0x0101
        /*03ae*/ 	.byte	0xff
	.zero		1


	//   ....[44]....
        /*03b0*/ 	.word	0x00002560
        /*03b4*/ 	.word	0x000000ff
        /*03b8*/ 	.word	0x00000070
        /*03bc*/ 	.short	0x010a
        /*03be*/ 	.byte	0x05
	.zero		1


	//   ....[45]....
        /*03c0*/ 	.word	0x00002680
        /*03c4*/ 	.word	0x00000000
        /*03c8*/ 	.word	0x00000060
        /*03cc*/ 	.short	0x010a
        /*03ce*/ 	.byte	0xff
	.zero		1


	//   ....[46]....
        /*03d0*/ 	.word	0x00002790
        /*03d4*/ 	.word	0x00000000
        /*03d8*/ 	.word	0x00000000
        /*03dc*/ 	.short	0x0101
        /*03de*/ 	.byte	0xff
	.zero		1


	//   ....[47]....
        /*03e0*/ 	.word	0x00002820
        /*03e4*/ 	.word	0x000000ff
        /*03e8*/ 	.word	0x00000070
        /*03ec*/ 	.short	0x0106
        /*03ee*/ 	.byte	0x05
	.zero		1


	//   ....[48]....
        /*03f0*/ 	.word	0x00002840
        /*03f4*/ 	.word	0x000000ff
        /*03f8*/ 	.word	0x00000070
        /*03fc*/ 	.short	0x010a
        /*03fe*/ 	.byte	0x05
	.zero		1


	//   ....[49]....
        /*0400*/ 	.word	0x000028d0
        /*0404*/ 	.word	0x000000ff
        /*0408*/ 	.word	0x00000070
        /*040c*/ 	.short	0x0106
        /*040e*/ 	.byte	0x04
	.zero		1


	//   ....[50]....
        /*0410*/ 	.word	0x00002910
        /*0414*/ 	.word	0x00000000
        /*0418*/ 	.word	0x00000070
        /*041c*/ 	.short	0x010a
        /*041e*/ 	.byte	0xff
	.zero		1


	//   ....[51]....
        /*0420*/ 	.word	0x00002e10
        /*0424*/ 	.word	0x00000000
        /*0428*/ 	.word	0x00000060
        /*042c*/ 	.short	0x010a
        /*042e*/ 	.byte	0xff
	.zero		1


	//   ....[52]....
        /*0430*/ 	.word	0x00002f20
        /*0434*/ 	.word	0x00000003
        /*0438*/ 	.word	0x00000000
        /*043c*/ 	.short	0x0101
        /*043e*/ 	.byte	0xff
	.zero		1


	//   ....[53]....
        /*0440*/ 	.word	0x00002f30
        /*0444*/ 	.word	0x000000ff
        /*0448*/ 	.word	0x00000000
        /*044c*/ 	.short	0x010a
        /*044e*/ 	.byte	0x04
	.zero		1


	//   ....[54]....
        /*0450*/ 	.word	0x00002f50
        /*0454*/ 	.word	0x000000ff
        /*0458*/ 	.word	0x000000a0
        /*045c*/ 	.short	0x010a
        /*045e*/ 	.byte	0x08
	.zero		1


	//   ....[55]....
        /*0460*/ 	.word	0x00003020
        /*0464*/ 	.word	0x000000ff
        /*0468*/ 	.word	0x00000000
        /*046c*/ 	.short	0x010a
        /*046e*/ 	.byte	0x07
	.zero		1


	//   ....[56]....
        /*0470*/ 	.word	0x00003160
        /*0474*/ 	.word	0x000000ff
        /*0478*/ 	.word	0x00000000
        /*047c*/ 	.short	0x010a
        /*047e*/ 	.byte	0x04
	.zero		1


	//   ....[57]....
        /*0480*/ 	.word	0x00003350
        /*0484*/ 	.word	0x000000ff
        /*0488*/ 	.word	0x00000000
        /*048c*/ 	.short	0x010a
        /*048e*/ 	.byte	0x05
	.zero		1


	//   ....[58]....
        /*0490*/ 	.word	0x000033e0
        /*0494*/ 	.word	0x000000ff
        /*0498*/ 	.word	0x00000000
        /*049c*/ 	.short	0x010a
        /*049e*/ 	.byte	0x05
	.zero		1


	//   ....[59]....
        /*04a0*/ 	.word	0x00003470
        /*04a4*/ 	.word	0x000000ff
        /*04a8*/ 	.word	0x00000000
        /*04ac*/ 	.short	0x010a
        /*04ae*/ 	.byte	0x05
	.zero		1


	//   ....[60]....
        /*04b0*/ 	.word	0x00003500
        /*04b4*/ 	.word	0x000000ff
        /*04b8*/ 	.word	0x00000000
        /*04bc*/ 	.short	0x010a
        /*04be*/ 	.byte	0x07
	.zero		1


	//   ....[61]....
        /*04c0*/ 	.word	0x00003960
        /*04c4*/ 	.word	0x00000000
        /*04c8*/ 	.word	0x00000060
        /*04cc*/ 	.short	0x010a
        /*04ce*/ 	.byte	0xff
	.zero		1


	//   ....[62]....
        /*04d0*/ 	.word	0x00003a20
        /*04d4*/ 	.word	0x00000000
        /*04d8*/ 	.word	0x00000000
        /*04dc*/ 	.short	0x0101
        /*04de*/ 	.byte	0xff
	.zero		1


	//   ....[63]....
        /*04e0*/ 	.word	0x00003d40
        /*04e4*/ 	.word	0x000000ff
        /*04e8*/ 	.word	0x00000058
        /*04ec*/ 	.short	0x010a
        /*04ee*/ 	.byte	0x07
	.zero		1


	//   ....[64]....
        /*04f0*/ 	.word	0x00003f30
        /*04f4*/ 	.word	0x000000ff
        /*04f8*/ 	.word	0x00000040
        /*04fc*/ 	.short	0x010a
        /*04fe*/ 	.byte	0x07
	.zero		1


	//   ....[65]....
        /*0500*/ 	.word	0x00004100
        /*0504*/ 	.word	0x000000ff
        /*0508*/ 	.word	0x00000030
        /*050c*/ 	.short	0x010b
        /*050e*/ 	.byte	0x07
	.zero		1


	//   ....[66]....
        /*0510*/ 	.word	0x00004170
        /*0514*/ 	.word	0x000000ff
        /*0518*/ 	.word	0x00000000
        /*051c*/ 	.short	0x0101
        /*051e*/ 	.byte	0x08
	.zero		1


	//   ....[67]....
        /*0520*/ 	.word	0x000041a0
        /*0524*/ 	.word	0x000000ff
        /*0528*/ 	.word	0x00000048
        /*052c*/ 	.short	0x010a
        /*052e*/ 	.byte	0x07
	.zero		1


	//   ....[68]....
        /*0530*/ 	.word	0x000043b0
        /*0534*/ 	.word	0x000000ff
        /*0538*/ 	.word	0x00000038
        /*053c*/ 	.short	0x010b
        /*053e*/ 	.byte	0x07
	.zero		1


	//   ....[69]....
        /*0540*/ 	.word	0x000043d0
        /*0544*/ 	.word	0x000000ff
        /*0548*/ 	.word	0x00000000
        /*054c*/ 	.short	0x0101
        /*054e*/ 	.byte	0x0d
	.zero		1


	//   ....[70]....
        /*0550*/ 	.word	0x00004400
        /*0554*/ 	.word	0x000000ff
        /*0558*/ 	.word	0x00000040
        /*055c*/ 	.short	0x010a
        /*055e*/ 	.byte	0x07
	.zero		1


	//   ....[71]....
        /*0560*/ 	.word	0x00004440
        /*0564*/ 	.word	0x00000000
        /*0568*/ 	.word	0x00000048
        /*056c*/ 	.short	0x010a
        /*056e*/ 	.byte	0xff
	.zero		1


	//   ....[72]....
        /*0570*/ 	.word	0x00004770
        /*0574*/ 	.word	0x00000000
        /*0578*/ 	.word	0x00000060
        /*057c*/ 	.short	0x010a
        /*057e*/ 	.byte	0xff
	.zero		1


	//   ....[73]....
        /*0580*/ 	.word	0x00004880
        /*0584*/ 	.word	0x00000000
        /*0588*/ 	.word	0x00000000
        /*058c*/ 	.short	0x0101
        /*058e*/ 	.byte	0xff
	.zero		1


	//   ....[74]....
        /*0590*/ 	.word	0x000052e0
        /*0594*/ 	.word	0x00000003
        /*0598*/ 	.word	0x00000030
        /*059c*/ 	.short	0x010a
        /*059e*/ 	.byte	0xff
	.zero		1


	//   ....[75]....
        /*05a0*/ 	.word	0x00005320
        /*05a4*/ 	.word	0x000000cf
        /*05a8*/ 	.word	0x00000080
        /*05ac*/ 	.short	0x010a
        /*05ae*/ 	.byte	0xff
	.zero		1


	//   ....[76]....
        /*05b0*/ 	.word	0x00005450
        /*05b4*/ 	.word	0x00000003
        /*05b8*/ 	.word	0x00000030
        /*05bc*/ 	.short	0x010a
        /*05be*/ 	.byte	0xff
	.zero		1


	//   ....[77]....
        /*05c0*/ 	.word	0x000055b0
        /*05c4*/ 	.word	0x00000000
        /*05c8*/ 	.word	0x00000000
        /*05cc*/ 	.short	0x0101
        /*05ce*/ 	.byte	0xff
	.zero		1


	//   ....[78]....
        /*05d0*/ 	.word	0x00005610
        /*05d4*/ 	.word	0x000000cf
        /*05d8*/ 	.word	0x00000080
        /*05dc*/ 	.short	0x010a
        /*05de*/ 	.byte	0xff
	.zero		1


	//   ....[79]....
        /*05e0*/ 	.word	0x000069c0
        /*05e4*/ 	.word	0x000000d2
        /*05e8*/ 	.word	0x00000030
        /*05ec*/ 	.short	0x010a
        /*05ee*/ 	.byte	0xff
	.zero		1


	//   ....[80]....
        /*05f0*/ 	.word	0x00006a90
        /*05f4*/ 	.word	0x000000d2
        /*05f8*/ 	.word	0x00000030
        /*05fc*/ 	.short	0x010a
        /*05fe*/ 	.byte	0xff
	.zero		1


	//   ....[81]....
        /*0600*/ 	.word	0x00006bd0
        /*0604*/ 	.word	0x00000003
        /*0608*/ 	.word	0x00000000
        /*060c*/ 	.short	0x0101
        /*060e*/ 	.byte	0xff
	.zero		1


	//   ....[82]....
        /*0610*/ 	.word	0x000070e0
        /*0614*/ 	.word	0x000000ff
        /*0618*/ 	.word	0x00000000
        /*061c*/ 	.short	0x0101
        /*061e*/ 	.byte	0x05
	.zero		1


	//   ....[83]....
        /*0620*/ 	.word	0x00008060
        /*0624*/ 	.word	0x00000003
        /*0628*/ 	.word	0x000000d0
        /*062c*/ 	.short	0x010a
        /*062e*/ 	.byte	0xff
	.zero		1


	//   ....[84]....
        /*0630*/ 	.word	0x000080c0
        /*0634*/ 	.word	0x00000002
        /*0638*/ 	.word	0x00000018
        /*063c*/ 	.short	0x010a
        /*063e*/ 	.byte	0xff
	.zero		1


	//   ....[85]....
        /*0640*/ 	.word	0x00008120
        /*0644*/ 	.word	0x00000002
        /*0648*/ 	.word	0x00000018
        /*064c*/ 	.short	0x010a
        /*064e*/ 	.byte	0xff
	.zero		1


	//   ....[86]....
        /*0650*/ 	.word	0x00008170
        /*0654*/ 	.word	0x00000002
        /*0658*/ 	.word	0x00000060
        /*065c*/ 	.short	0x010a
        /*065e*/ 	.byte	0xff
	.zero		1


	//   ....[87]....
        /*0660*/ 	.word	0x000081d0
        /*0664*/ 	.word	0x00000000
        /*0668*/ 	.word	0x00000000
        /*066c*/ 	.short	0x010a
        /*066e*/ 	.byte	0xff
	.zero		1


	//   ....[88]....
        /*0670*/ 	.word	0x00008230
        /*0674*/ 	.word	0x00000000
        /*0678*/ 	.word	0x00000000
        /*067c*/ 	.short	0x010a
        /*067e*/ 	.byte	0xff
	.zero		1


	//   ....[89]....
        /*0680*/ 	.word	0x00008280
        /*0684*/ 	.word	0x00000000
        /*0688*/ 	.word	0x000000c0
        /*068c*/ 	.short	0x010a
        /*068e*/ 	.byte	0xff
	.zero		1


	//   ....[90]....
        /*0690*/ 	.word	0x000082e0
        /*0694*/ 	.word	0x00000000
        /*0698*/ 	.word	0x00000070
        /*069c*/ 	.short	0x010a
        /*069e*/ 	.byte	0xff
	.zero		1


	//   ....[91]....
        /*06a0*/ 	.word	0x00008330
        /*06a4*/ 	.word	0x00000000
        /*06a8*/ 	.word	0x00000060
        /*06ac*/ 	.short	0x010a
        /*06ae*/ 	.byte	0xff
	.zero		1


	//   ....[92]....
        /*06b0*/ 	.word	0x00008390
        /*06b4*/ 	.word	0x00000000
        /*06b8*/ 	.word	0x00000070
        /*06bc*/ 	.short	0x010a
        /*06be*/ 	.byte	0xff
	.zero		1


	//   ....[93]....
        /*06c0*/ 	.word	0x000083e0
        /*06c4*/ 	.word	0x00000000
        /*06c8*/ 	.word	0x00000060
        /*06cc*/ 	.short	0x010a
        /*06ce*/ 	.byte	0xff
	.zero		1


	//   ....[94]....
        /*06d0*/ 	.word	0x00008440
        /*06d4*/ 	.word	0x00000003
        /*06d8*/ 	.word	0x000000a0
        /*06dc*/ 	.short	0x010a
        /*06de*/ 	.byte	0xff
	.zero		1


	//   ....[95]....
        /*06e0*/ 	.word	0x000084a0
        /*06e4*/ 	.word	0x00000000
        /*06e8*/ 	.word	0x00000000
        /*06ec*/ 	.short	0x010a
        /*06ee*/ 	.byte	0xff
	.zero		1


	//   ....[96]....
        /*06f0*/ 	.word	0x00008500
        /*06f4*/ 	.word	0x00000000
        /*06f8*/ 	.word	0x00000000
        /*06fc*/ 	.short	0x010a
        /*06fe*/ 	.byte	0xff
	.zero		1


	//   ....[97]....
        /*0700*/ 	.word	0x00008560
        /*0704*/ 	.word	0x00000000
        /*0708*/ 	.word	0x00000000
        /*070c*/ 	.short	0x010a
        /*070e*/ 	.byte	0xff
	.zero		1


	//   ....[98]....
        /*0710*/ 	.word	0x000085c0
        /*0714*/ 	.word	0x00000000
        /*0718*/ 	.word	0x00000000
        /*071c*/ 	.short	0x010a
        /*071e*/ 	.byte	0xff
	.zero		1


	//   ....[99]....
        /*0720*/ 	.word	0x00008620
        /*0724*/ 	.word	0x00000000
        /*0728*/ 	.word	0x00000000
        /*072c*/ 	.short	0x010a
        /*072e*/ 	.byte	0xff
	.zero		1


	//   ....[100]....
        /*0730*/ 	.word	0x00008670
        /*0734*/ 	.word	0x00000000
        /*0738*/ 	.word	0x00000060
        /*073c*/ 	.short	0x010a
        /*073e*/ 	.byte	0xff
	.zero		1


	//   ....[101]....
        /*0740*/ 	.word	0x000086d0
        /*0744*/ 	.word	0x00000000
        /*0748*/ 	.word	0x00000058
        /*074c*/ 	.short	0x010a
        /*074e*/ 	.byte	0xff
	.zero		1


	//   ....[102]....
        /*0750*/ 	.word	0x00008730
        /*0754*/ 	.word	0x00000003
        /*0758*/ 	.word	0x00000040
        /*075c*/ 	.short	0x010a
        /*075e*/ 	.byte	0xff
	.zero		1


	//   ....[103]....
        /*0760*/ 	.word	0x00008790
        /*0764*/ 	.word	0x00000003
        /*0768*/ 	.word	0x00000048
        /*076c*/ 	.short	0x010a
        /*076e*/ 	.byte	0xff
	.zero		1


	//   ....[104]....
        /*0770*/ 	.word	0x000087f0
        /*0774*/ 	.word	0x00000000
        /*0778*/ 	.word	0x00000040
        /*077c*/ 	.short	0x010a
        /*077e*/ 	.byte	0xff
	.zero		1


	//   ....[105]....
        /*0780*/ 	.word	0x00008840
        /*0784*/ 	.word	0x00000000
        /*0788*/ 	.word	0x00000060
        /*078c*/ 	.short	0x010a
        /*078e*/ 	.byte	0xff
	.zero		1


	//   ....[106]....
        /*0790*/ 	.word	0x00008890
        /*0794*/ 	.word	0x00000003
        /*0798*/ 	.word	0x00000030
        /*079c*/ 	.short	0x010a
        /*079e*/ 	.byte	0xff
	.zero		1


	//   ....[107]....
        /*07a0*/ 	.word	0x000088e0
        /*07a4*/ 	.word	0x000000cf
        /*07a8*/ 	.word	0x00000080
        /*07ac*/ 	.short	0x010a
        /*07ae*/ 	.byte	0xff
	.zero		1


	//   ....[108]....
        /*07b0*/ 	.word	0x00008930
        /*07b4*/ 	.word	0x000000d2
        /*07b8*/ 	.word	0x00000030
        /*07bc*/ 	.short	0x010a
        /*07be*/ 	.byte	0xff
	.zero		1


	//----- nvinfo : EIATTR_NUM_MBARRIERS
	.align		4
.L_47:
        /*07c0*/ 	.byte	0x03, 0x38
        /*07c2*/ 	.short	0x001c


	//----- nvinfo : EIATTR_EXIT_INSTR_OFFSETS
	.align		4
        /*07c4*/ 	.byte	0x04, 0x1c
        /*07c6*/ 	.short	(.L_49 - .L_48)


	//   ....[0]....
.L_48:
        /*07c8*/ 	.word	0x000023f0


	//   ....[1]....
        /*07cc*/ 	.word	0x000028e0


	//   ....[2]....
        /*07d0*/ 	.word	0x00002940


	//   ....[3]....
        /*07d4*/ 	.word	0x00003760


	//   ....[4]....
        /*07d8*/ 	.word	0x00004470


	//   ....[5]....
        /*07dc*/ 	.word	0x000044b0


	//   ....[6]....
        /*07e0*/ 	.word	0x00008050


	//----- nvinfo : EIATTR_MAX_THREADS
	.align		4
.L_49:
        /*07e4*/ 	.byte	0x04, 0x05
        /*07e6*/ 	.short	(.L_51 - .L_50)
.L_50:
        /*07e8*/ 	.word	0x00000100
        /*07ec*/ 	.word	0x00000001
        /*07f0*/ 	.word	0x00000001


	//----- nvinfo : EIATTR_CRS_STACK_SIZE
	.align		4
.L_51:
        /*07f4*/ 	.byte	0x04, 0x1e
        /*07f6*/ 	.short	(.L_53 - .L_52)
.L_52:
        /*07f8*/ 	.word	0x00000000


	//----- nvinfo : EIATTR_CBANK_PARAM_SIZE
	.align		4
.L_53:
        /*07fc*/ 	.byte	0x03, 0x19
        /*07fe*/ 	.short	0x0800


	//----- nvinfo : EIATTR_PARAM_CBANK
	.align		4
        /*0800*/ 	.byte	0x04, 0x0a
        /*0802*/ 	.short	(.L_55 - .L_54)
	.align		4
.L_54:
        /*0804*/ 	.word	index@(.nv.constant0._ZN7cutlass13device_kernelINS_4gemm6kernel13GemmUniversalIN4cute5tupleIJiiiiEEENS1_10collective13CollectiveMmaINS1_35MainloopSm100TmaUmmaWarpSpecializedILi3ELi2ELi4ENS5_IJNS4_1CILi1EEESB_SB_EEEEENS5_IJNSA_ILi128EEESE_NSA_ILi64EEEEEENS_12float_e4m3_tENS5_IJlSB_lEEESH_SI_NS4_8TiledMMAINS4_8MMA_AtomIJNS4_10MMA_TraitsINS4_19SM100_MMA_F8F6F4_SSEJSH_SH_fSE_SE_NS4_17integral_constantINS4_4UMMA5MajorELSP_0EEESQ_NSN_INSO_7ScaleInELSR_0EEESS_EEEEEENS4_6LayoutISC_NS5_IJNSA_ILi0EEESW_SW_EEEEENS5_IJNS4_10UnderscoreESZ_SZ_EEEEENS4_13SM90_TMA_LOADENS4_14ComposedLayoutINS4_7SwizzleILi2ELi4ELi3EEENS4_18smem_ptr_flag_bitsILi8EEENSV_INS5_IJNSA_ILi8EEESF_EEENS5_IJSF_SB_EEEEEEEvNS4_8identityES12_S1C_vS1D_EENS_8epilogue10collective18CollectiveEpilogueINS1F_23Sm100TmaWarpSpecializedILi2ELi2ELi64ELb0ELb0EEEJSG_NS5_IJNSV_ISE_SB_EENSV_ISF_SB_EEEEESH_SI_SH_SI_NS1F_6fusion15FusionCallbacksIS1J_NS1N_17LinearCombinationISH_fSH_fLNS_15FloatRoundStyleE2EEESG_S1M_JEEENS4_5SM1004TMEM4LOAD26SM100_TMEM_LOAD_32dp32b64xES12_S1C_NS4_39AutoVectorizingCopyWithAssumedAlignmentILi128EEENS4_14SM90_TMA_STOREES1C_S1Y_S1Y_EEEvvEEEEvNT_6ParamsE)
        /*0808*/ 	.short	0x0380
        /*080a*/ 	.short	0x0800


	//----- nvinfo : EIATTR_SW_WAR
	.align		4
.L_55:
        /*080c*/ 	.byte	0x04, 0x36
        /*080e*/ 	.short	(.L_57 - .L_56)
.L_56:
        /*0810*/ 	.word	0x00000008
.L_57:


//--------------------- .nv.callgraph             --------------------------
	.section	.nv.callgraph,"",@"SHT_CUDA_CALLGRAPH"
	.align	4
	.sectionentsize	8
	.align		4
        /*0000*/ 	.word	0x00000000
	.align		4
        /*0004*/ 	.word	0xffffffff
	.align		4
        /*0008*/ 	.word	index@(_ZN7cutlass13device_kernelINS_4gemm6kernel13GemmUniversalIN4cute5tupleIJiiiiEEENS1_10collective13CollectiveMmaINS1_35MainloopSm100TmaUmmaWarpSpecializedILi3ELi2ELi4ENS5_IJNS4_1CILi1EEESB_SB_EEEEENS5_IJNSA_ILi128EEESE_NSA_ILi64EEEEEENS_12float_e4m3_tENS5_IJlSB_lEEESH_SI_NS4_8TiledMMAINS4_8MMA_AtomIJNS4_10MMA_TraitsINS4_19SM100_MMA_F8F6F4_SSEJSH_SH_fSE_SE_NS4_17integral_constantINS4_4UMMA5MajorELSP_0EEESQ_NSN_INSO_7ScaleInELSR_0EEESS_EEEEEENS4_6LayoutISC_NS5_IJNSA_ILi0EEESW_SW_EEEEENS5_IJNS4_10UnderscoreESZ_SZ_EEEEENS4_13SM90_TMA_LOADENS4_14ComposedLayoutINS4_7SwizzleILi2ELi4ELi3EEENS4_18smem_ptr_flag_bitsILi8EEENSV_INS5_IJNSA_ILi8EEESF_EEENS5_IJSF_SB_EEEEEEEvNS4_8identityES12_S1C_vS1D_EENS_8epilogue10collective18CollectiveEpilogueINS1F_23Sm100TmaWarpSpecializedILi2ELi2ELi64ELb0ELb0EEEJSG_NS5_IJNSV_ISE_SB_EENSV_ISF_SB_EEEEESH_SI_SH_SI_NS1F_6fusion15FusionCallbacksIS1J_NS1N_17LinearCombinationISH_fSH_fLNS_15FloatRoundStyleE2EEESG_S1M_JEEENS4_5SM1004TMEM4LOAD26SM100_TMEM_LOAD_32dp32b64xES12_S1C_NS4_39AutoVectorizingCopyWithAssumedAlignmentILi128EEENS4_14SM90_TMA_STOREES1C_S1Y_S1Y_EEEvvEEEEvNT_6ParamsE)
	.align		4
        /*000c*/ 	.word	index@(__assertfail)
	.align		4
        /*0010*/ 	.word	0x00000000
	.align		4
        /*0014*/ 	.word	0xfffffffe
	.align		4
        /*0018*/ 	.word	0x00000000
	.align		4
        /*001c*/ 	.word	0xfffffffd
	.align		4
        /*0020*/ 	.word	0x00000000
	.align		4
        /*0024*/ 	.word	0xfffffffc


//--------------------- .nv.constant4             --------------------------
	.section	.nv.constant4,"a",@progbits
	.align	8
	.align		8
.nv.constant4:
        /*0000*/ 	.dword	__assertfail
	.align		8
        /*0008*/ 	.dword	__unnamed_1
	.align		8
        /*0010*/ 	.dword	__unnamed_2
	.align		8
        /*0018*/ 	.dword	_ZN39_INTERNAL_864703ae_4_k_cu_5f1284ea_82704cuda3std3__45__cpo5beginE
	.align		8
        /*0020*/ 	.dword	_ZN39_INTERNAL_864703ae_4_k_cu_5f1284ea_82704cuda3std3__45__cpo3endE
	.align		8
        /*0028*/ 	.dword	_ZN39_INTERNAL_864703ae_4_k_cu_5f1284ea_82704cuda3std3__45__cpo6cbeginE
	.align		8
        /*0030*/ 	.dword	_ZN39_INTERNAL_864703ae_4_k_cu_5f1284ea_82704cuda3std3__45__cpo4cendE
	.align		8
        /*0038*/ 	.dword	_ZN39_INTERNAL_864703ae_4_k_cu_5f1284ea_82704cuda3std3__441_GLOBAL__N__864703ae_4_k_cu_5f1284ea_82706ignoreE
	.align		8
        /*0040*/ 	.dword	_ZN39_INTERNAL_864703ae_4_k_cu_5f1284ea_82704cuda3std3__419piecewise_constructE
	.align		8
        /*0048*/ 	.dword	_ZN39_INTERNAL_864703ae_4_k_cu_5f1284ea_82704cuda3std3__48in_placeE
	.align		8
        /*0050*/ 	.dword	_ZN39_INTERNAL_864703ae_4_k_cu_5f1284ea_82704cuda3std6ranges3__45__cpo4swapE
	.align		8
        /*0058*/ 	.dword	_ZN39_INTERNAL_864703ae_4_k_cu_5f1284ea_82704cuda3std6ranges3__45__cpo9iter_moveE
	.align		8
        /*0060*/ 	.dword	_ZN39_INTERNAL_864703ae_4_k_cu_5f1284ea_82704cute7productE
	.align		8
        /*0068*/ 	.dword	_ZN39_INTERNAL_864703ae_4_k_cu_5f1284ea_82704cute1_E
	.align		8
        /*0070*/ 	.dword	$str$25
	.align		8
        /*0078*/ 	.dword	$str$26
	.align		8
        /*0080*/ 	.dword	$str$27
	.align		8
        /*0088*/ 	.dword	$str$28


//--------------------- .text._ZN7cutlass13device_kernelINS_4gemm6kernel13GemmUniversalIN4cute5tupleIJiiiiEEENS1_10collective13CollectiveMmaINS1_35MainloopSm100TmaUmmaWarpSpecializedILi3ELi2ELi4ENS5_IJNS4_1CILi1EEESB_SB_EEEEENS5_IJNSA_ILi128EEESE_NSA_ILi64EEEEEENS_12float_e4m3_tENS5_IJlSB_lEEESH_SI_NS4_8TiledMMAINS4_8MMA_AtomIJNS4_10MMA_TraitsINS4_19SM100_MMA_F8F6F4_SSEJSH_SH_fSE_SE_NS4_17integral_constantINS4_4UMMA5MajorELSP_0EEESQ_NSN_INSO_7ScaleInELSR_0EEESS_EEEEEENS4_6LayoutISC_NS5_IJNSA_ILi0EEESW_SW_EEEEENS5_IJNS4_10UnderscoreESZ_SZ_EEEEENS4_13SM90_TMA_LOADENS4_14ComposedLayoutINS4_7SwizzleILi2ELi4ELi3EEENS4_18smem_ptr_flag_bitsILi8EEENSV_INS5_IJNSA_ILi8EEESF_EEENS5_IJSF_SB_EEEEEEEvNS4_8identityES12_S1C_vS1D_EENS_8epilogue10collective18CollectiveEpilogueINS1F_23Sm100TmaWarpSpecializedILi2ELi2ELi64ELb0ELb0EEEJSG_NS5_IJNSV_ISE_SB_EENSV_ISF_SB_EEEEESH_SI_SH_SI_NS1F_6fusion15FusionCallbacksIS1J_NS1N_17LinearCombinationISH_fSH_fLNS_15FloatRoundStyleE2EEESG_S1M_JEEENS4_5SM1004TMEM4LOAD26SM100_TMEM_LOAD_32dp32b64xES12_S1C_NS4_39AutoVectorizingCopyWithAssumedAlignmentILi128EEENS4_14SM90_TMA_STOREES1C_S1Y_S1Y_EEEvvEEEEvNT_6ParamsE --------------------------
	.section	.text._ZN7cutlass13device_kernelINS_4gemm6kernel13GemmUniversalIN4cute5tupleIJiiiiEEENS1_10collective13CollectiveMmaINS1_35MainloopSm100TmaUmmaWarpSpecializedILi3ELi2ELi4ENS5_IJNS4_1CILi1EEESB_SB_EEEEENS5_IJNSA_ILi128EEESE_NSA_ILi64EEEEEENS_12float_e4m3_tENS5_IJlSB_lEEESH_SI_NS4_8TiledMMAINS4_8MMA_AtomIJNS4_10MMA_TraitsINS4_19SM100_MMA_F8F6F4_SSEJSH_SH_fSE_SE_NS4_17integral_constantINS4_4UMMA5MajorELSP_0EEESQ_NSN_INSO_7ScaleInELSR_0EEESS_EEEEEENS4_6LayoutISC_NS5_IJNSA_ILi0EEESW_SW_EEEEENS5_IJNS4_10UnderscoreESZ_SZ_EEEEENS4_13SM90_TMA_LOADENS4_14ComposedLayoutINS4_7SwizzleILi2ELi4ELi3EEENS4_18smem_ptr_flag_bitsILi8EEENSV_INS5_IJNSA_ILi8EEESF_EEENS5_IJSF_SB_EEEEEEEvNS4_8identityES12_S1C_vS1D_EENS_8epilogue10collective18CollectiveEpilogueINS1F_23Sm100TmaWarpSpecializedILi2ELi2ELi64ELb0ELb0EEEJSG_NS5_IJNSV_ISE_SB_EENSV_ISF_SB_EEEEESH_SI_SH_SI_NS1F_6fusion15FusionCallbacksIS1J_NS1N_17LinearCombinationISH_fSH_fLNS_15FloatRoundStyleE2EEESG_S1M_JEEENS4_5SM1004TMEM4LOAD26SM100_TMEM_LOAD_32dp32b64xES12_S1C_NS4_39AutoVectorizingCopyWithAssumedAlignmentILi128EEENS4_14SM90_TMA_STOREES1C_S1Y_S1Y_EEEvvEEEEvNT_6ParamsE,"ax",@progbits
	.align	128
.text._ZN7cutlass13device_kernelINS_4gemm6kernel13GemmUniversalIN4cute5tupleIJiiiiEEENS1_10collective13CollectiveMmaINS1_35MainloopSm100TmaUmmaWarpSpecializedILi3ELi2ELi4ENS5_IJNS4_1CILi1EEESB_SB_EEEEENS5_IJNSA_ILi128EEESE_NSA_ILi64EEEEEENS_12float_e4m3_tENS5_IJlSB_lEEESH_SI_NS4_8TiledMMAINS4_8MMA_AtomIJNS4_10MMA_TraitsINS4_19SM100_MMA_F8F6F4_SSEJSH_SH_fSE_SE_NS4_17integral_constantINS4_4UMMA5MajorELSP_0EEESQ_NSN_INSO_7ScaleInELSR_0EEESS_EEEEEENS4_6LayoutISC_NS5_IJNSA_ILi0EEESW_SW_EEEEENS5_IJNS4_10UnderscoreESZ_SZ_EEEEENS4_13SM90_TMA_LOADENS4_14ComposedLayoutINS4_7SwizzleILi2ELi4ELi3EEENS4_18smem_ptr_flag_bitsILi8EEENSV_INS5_IJNSA_ILi8EEESF_EEENS5_IJSF_SB_EEEEEEEvNS4_8identityES12_S1C_vS1D_EENS_8epilogue10collective18CollectiveEpilogueINS1F_23Sm100TmaWarpSpecializedILi2ELi2ELi64ELb0ELb0EEEJSG_NS5_IJNSV_ISE_SB_EENSV_ISF_SB_EEEEESH_SI_SH_SI_NS1F_6fusion15FusionCallbacksIS1J_NS1N_17LinearCombinationISH_fSH_fLNS_15FloatRoundStyleE2EEESG_S1M_JEEENS4_5SM1004TMEM4LOAD26SM100_TMEM_LOAD_32dp32b64xES12_S1C_NS4_39AutoVectorizingCopyWithAssumedAlignmentILi128EEENS4_14SM90_TMA_STOREES1C_S1Y_S1Y_EEEvvEEEEvNT_6ParamsE:
        .type           _ZN7cutlass13device_kernelINS_4gemm6kernel13GemmUniversalIN4cute5tupleIJiiiiEEENS1_10collective13CollectiveMmaINS1_35MainloopSm100TmaUmmaWarpSpecializedILi3ELi2ELi4ENS5_IJNS4_1CILi1EEESB_SB_EEEEENS5_IJNSA_ILi128EEESE_NSA_ILi64EEEEEENS_12float_e4m3_tENS5_IJlSB_lEEESH_SI_NS4_8TiledMMAINS4_8MMA_AtomIJNS4_10MMA_TraitsINS4_19SM100_MMA_F8F6F4_SSEJSH_SH_fSE_SE_NS4_17integral_constantINS4_4UMMA5MajorELSP_0EEESQ_NSN_INSO_7ScaleInELSR_0EEESS_EEEEEENS4_6LayoutISC_NS5_IJNSA_ILi0EEESW_SW_EEEEENS5_IJNS4_10UnderscoreESZ_SZ_EEEEENS4_13SM90_TMA_LOADENS4_14ComposedLayoutINS4_7SwizzleILi2ELi4ELi3EEENS4_18smem_ptr_flag_bitsILi8EEENSV_INS5_IJNSA_ILi8EEESF_EEENS5_IJSF_SB_EEEEEEEvNS4_8identityES12_S1C_vS1D_EENS_8epilogue10collective18CollectiveEpilogueINS1F_23Sm100TmaWarpSpecializedILi2ELi2ELi64ELb0ELb0EEEJSG_NS5_IJNSV_ISE_SB_EENSV_ISF_SB_EEEEESH_SI_SH_SI_NS1F_6fusion15FusionCallbacksIS1J_NS1N_17LinearCombinationISH_fSH_fLNS_15FloatRoundStyleE2EEESG_S1M_JEEENS4_5SM1004TMEM4LOAD26SM100_TMEM_LOAD_32dp32b64xES12_S1C_NS4_39AutoVectorizingCopyWithAssumedAlignmentILi128EEENS4_14SM90_TMA_STOREES1C_S1Y_S1Y_EEEvvEEEEvNT_6ParamsE,@function
        .size           _ZN7cutlass13device_kernelINS_4gemm6kernel13GemmUniversalIN4cute5tupleIJiiiiEEENS1_10collective13CollectiveMmaINS1_35MainloopSm100TmaUmmaWarpSpecializedILi3ELi2ELi4ENS5_IJNS4_1CILi1EEESB_SB_EEEEENS5_IJNSA_ILi128EEESE_NSA_ILi64EEEEEENS_12float_e4m3_tENS5_IJlSB_lEEESH_SI_NS4_8TiledMMAINS4_8MMA_AtomIJNS4_10MMA_TraitsINS4_19SM100_MMA_F8F6F4_SSEJSH_SH_fSE_SE_NS4_17integral_constantINS4_4UMMA5MajorELSP_0EEESQ_NSN_INSO_7ScaleInELSR_0EEESS_EEEEEENS4_6LayoutISC_NS5_IJNSA_ILi0EEESW_SW_EEEEENS5_IJNS4_10UnderscoreESZ_SZ_EEEEENS4_13SM90_TMA_LOADENS4_14ComposedLayoutINS4_7SwizzleILi2ELi4ELi3EEENS4_18smem_ptr_flag_bitsILi8EEENSV_INS5_IJNSA_ILi8EEESF_EEENS5_IJSF_SB_EEEEEEEvNS4_8identityES12_S1C_vS1D_EENS_8epilogue10collective18CollectiveEpilogueINS1F_23Sm100TmaWarpSpecializedILi2ELi2ELi64ELb0ELb0EEEJSG_NS5_IJNSV_ISE_SB_EENSV_ISF_SB_EEEEESH_SI_SH_SI_NS1F_6fusion15FusionCallbacksIS1J_NS1N_17LinearCombinationISH_fSH_fLNS_15FloatRoundStyleE2EEESG_S1M_JEEENS4_5SM1004TMEM4LOAD26SM100_TMEM_LOAD_32dp32b64xES12_S1C_NS4_39AutoVectorizingCopyWithAssumedAlignmentILi128EEENS4_14SM90_TMA_STOREES1C_S1Y_S1Y_EEEvvEEEEvNT_6ParamsE,(.L_x_140 - _ZN7cutlass13device_kernelINS_4gemm6kernel13GemmUniversalIN4cute5tupleIJiiiiEEENS1_10collective13CollectiveMmaINS1_35MainloopSm100TmaUmmaWarpSpecializedILi3ELi2ELi4ENS5_IJNS4_1CILi1EEESB_SB_EEEEENS5_IJNSA_ILi128EEESE_NSA_ILi64EEEEEENS_12float_e4m3_tENS5_IJlSB_lEEESH_SI_NS4_8TiledMMAINS4_8MMA_AtomIJNS4_10MMA_TraitsINS4_19SM100_MMA_F8F6F4_SSEJSH_SH_fSE_SE_NS4_17integral_constantINS4_4UMMA5MajorELSP_0EEESQ_NSN_INSO_7ScaleInELSR_0EEESS_EEEEEENS4_6LayoutISC_NS5_IJNSA_ILi0EEESW_SW_EEEEENS5_IJNS4_10UnderscoreESZ_SZ_EEEEENS4_13SM90_TMA_LOADENS4_14ComposedLayoutINS4_7SwizzleILi2ELi4ELi3EEENS4_18smem_ptr_flag_bitsILi8EEENSV_INS5_IJNSA_ILi8EEESF_EEENS5_IJSF_SB_EEEEEEEvNS4_8identityES12_S1C_vS1D_EENS_8epilogue10collective18CollectiveEpilogueINS1F_23Sm100TmaWarpSpecializedILi2ELi2ELi64ELb0ELb0EEEJSG_NS5_IJNSV_ISE_SB_EENSV_ISF_SB_EEEEESH_SI_SH_SI_NS1F_6fusion15FusionCallbacksIS1J_NS1N_17LinearCombinationISH_fSH_fLNS_15FloatRoundStyleE2EEESG_S1M_JEEENS4_5SM1004TMEM4LOAD26SM100_TMEM_LOAD_32dp32b64xES12_S1C_NS4_39AutoVectorizingCopyWithAssumedAlignmentILi128EEENS4_14SM90_TMA_STOREES1C_S1Y_S1Y_EEEvvEEEEvNT_6ParamsE)
        .other          _ZN7cutlass13device_kernelINS_4gemm6kernel13GemmUniversalIN4cute5tupleIJiiiiEEENS1_10collective13CollectiveMmaINS1_35MainloopSm100TmaUmmaWarpSpecializedILi3ELi2ELi4ENS5_IJNS4_1CILi1EEESB_SB_EEEEENS5_IJNSA_ILi128EEESE_NSA_ILi64EEEEEENS_12float_e4m3_tENS5_IJlSB_lEEESH_SI_NS4_8TiledMMAINS4_8MMA_AtomIJNS4_10MMA_TraitsINS4_19SM100_MMA_F8F6F4_SSEJSH_SH_fSE_SE_NS4_17integral_constantINS4_4UMMA5MajorELSP_0EEESQ_NSN_INSO_7ScaleInELSR_0EEESS_EEEEEENS4_6LayoutISC_NS5_IJNSA_ILi0EEESW_SW_EEEEENS5_IJNS4_10UnderscoreESZ_SZ_EEEEENS4_13SM90_TMA_LOADENS4_14ComposedLayoutINS4_7SwizzleILi2ELi4ELi3EEENS4_18smem_ptr_flag_bitsILi8EEENSV_INS5_IJNSA_ILi8EEESF_EEENS5_IJSF_SB_EEEEEEEvNS4_8identityES12_S1C_vS1D_EENS_8epilogue10collective18CollectiveEpilogueINS1F_23Sm100TmaWarpSpecializedILi2ELi2ELi64ELb0ELb0EEEJSG_NS5_IJNSV_ISE_SB_EENSV_ISF_SB_EEEEESH_SI_SH_SI_NS1F_6fusion15FusionCallbacksIS1J_NS1N_17LinearCombinationISH_fSH_fLNS_15FloatRoundStyleE2EEESG_S1M_JEEENS4_5SM1004TMEM4LOAD26SM100_TMEM_LOAD_32dp32b64xES12_S1C_NS4_39AutoVectorizingCopyWithAssumedAlignmentILi128EEENS4_14SM90_TMA_STOREES1C_S1Y_S1Y_EEEvvEEEEvNT_6ParamsE,@"STO_CUDA_ENTRY STV_DEFAULT"
_ZN7cutlass13device_kernelINS_4gemm6kernel13GemmUniversalIN4cute5tupleIJiiiiEEENS1_10collective13CollectiveMmaINS1_35MainloopSm100TmaUmmaWarpSpecializedILi3ELi2ELi4ENS5_IJNS4_1CILi1EEESB_SB_EEEEENS5_IJNSA_ILi128EEESE_NSA_ILi64EEEEEENS_12float_e4m3_tENS5_IJlSB_lEEESH_SI_NS4_8TiledMMAINS4_8MMA_AtomIJNS4_10MMA_TraitsINS4_19SM100_MMA_F8F6F4_SSEJSH_SH_fSE_SE_NS4_17integral_constantINS4_4UMMA5MajorELSP_0EEESQ_NSN_INSO_7ScaleInELSR_0EEESS_EEEEEENS4_6LayoutISC_NS5_IJNSA_ILi0EEESW_SW_EEEEENS5_IJNS4_10UnderscoreESZ_SZ_EEEEENS4_13SM90_TMA_LOADENS4_14ComposedLayoutINS4_7SwizzleILi2ELi4ELi3EEENS4_18smem_ptr_flag_bitsILi8EEENSV_INS5_IJNSA_ILi8EEESF_EEENS5_IJSF_SB_EEEEEEEvNS4_8identityES12_S1C_vS1D_EENS_8epilogue10collective18CollectiveEpilogueINS1F_23Sm100TmaWarpSpecializedILi2ELi2ELi64ELb0ELb0EEEJSG_NS5_IJNSV_ISE_SB_EENSV_ISF_SB_EEEEESH_SI_SH_SI_NS1F_6fusion15FusionCallbacksIS1J_NS1N_17LinearCombinationISH_fSH_fLNS_15FloatRoundStyleE2EEESG_S1M_JEEENS4_5SM1004TMEM4LOAD26SM100_TMEM_LOAD_32dp32b64xES12_S1C_NS4_39AutoVectorizingCopyWithAssumedAlignmentILi128EEENS4_14SM90_TMA_STOREES1C_S1Y_S1Y_EEEvvEEEEvNT_6ParamsE:
[----:B------:R-:W1:Y:S01]  /*0000*/  LDC R1, c[0x0][0x37c] ;  /* 0x0000df00ff017b82 */ /* 0x000e620000000800 */
[----:B------:R-:W2:Y:S01]  /*0010*/  S2R R189, SR_TID.X ;  /* 0x0000000000bd7919 */ /* 0x000ea20000002100 */
[----:B------:R-:W3:Y:S01]  /*0020*/  LDCU.64 UR4, c[0x0][0x890] ;  /* 0x00011200ff0477ac */ /* 0x000ee20008000a00 */
[----:B------:R-:W-:Y:S02]  /*0030*/  PRMT R171, RZ, 0x7610, R171 ;  /* 0x00007610ffab7816 */ /* 0x000fe400000000ab */
[----:B------:R-:W-:Y:S01]  /*0040*/  ELECT P5, URZ, PT ;  /* 0x0000000000ff782f */ /* 0x000fe200038a0000 */
[----:B------:R-:W4:Y:S01]  /*0050*/  LDCU.64 UR46, c[0x0][0x358] ;  /* 0x00006b00ff2e77ac */ /* 0x000f220008000a00 */
[----:B---3--:R-:W-:-:S04]  /*0060*/  UISETP.NE.U32.AND UP0, UPT, UR4, URZ, UPT ;  /* 0x000000ff0400728c */ /* 0x008fc8000bf05070 */
[----:B------:R-:W-:Y:S01]  /*0070*/  UISETP.NE.AND.EX UP0, UPT, UR5, URZ, UPT, UP0 ;  /* 0x000000ff0500728c */ /* 0x000fe2000bf05300 */
[----:B--2---:R-:W-:-:S05]  /*0080*/  SHF.R.U32.HI R173, RZ, 0x5, R189 ;  /* 0x00000005ffad7819 */ /* 0x004fca00000116bd */
[----:B------:R-:W2:Y:S02]  /*0090*/  SHFL.IDX PT, R0, R173, RZ, 0x1f ;  /* 0x00001fffad007589 */ /* 0x000ea400000e0000 */
[----:B--2---:R-:W-:Y:S01]  /*00a0*/  R2UR UR8, R0 ;  /* 0x00000000000872ca */ /* 0x004fe200000e0000 */
[----:B-1--4-:R-:W-:-:S14]  /*00b0*/  BRA.U UP0, `(.L_x_0) ;  /* 0x00000001002c7547 */ /* 0x012fdc000b800000 */
[----:B------:R-:W1:Y:S02]  /*00c0*/  LDCU.64 UR6, c[0x0][0x888] ;  /* 0x00011100ff0677ac */ /* 0x000e640008000a00 */
[----:B-1----:R-:W-:-:S04]  /*00d0*/  UISETP.NE.U32.AND UP0, UPT, UR6, URZ, UPT ;  /* 0x000000ff0600728c */ /* 0x002fc8000bf05070 */
[----:B------:R-:W-:-:S09]  /*00e0*/  UISETP.NE.AND.EX UP0, UPT, UR7, URZ, UPT, UP0 ;  /* 0x000000ff0700728c */ /* 0x000fd2000bf05300 */
[----:B------:R-:W-:Y:S05]  /*00f0*/  BRA.U !UP0, `(.L_x_1) ;  /* 0x0000000108107547 */ /* 0x000fea000b800000 */
[----:B------:R-:W1:Y:S02]  /*0100*/  LDC.64 R2, c[0x0][0x888] ;  /* 0x00022200ff027b82 */ /* 0x000e640000000a00 */
[----:B-1----:R1:W5:Y:S01]  /*0110*/  LDG.E R81, desc[UR46][R2.64] ;  /* 0x0000002e02517981 */ /* 0x002362000c1e1900 */
[----:B------:R-:W-:Y:S01]  /*0120*/  HFMA2 R171, -RZ, RZ, 0, 5.9604644775390625e-08 ;  /* 0x00000001ffab7431 */ /* 0x000fe200000001ff */
[----:B------:R-:W-:Y:S05]  /*0130*/  BRA `(.L_x_0) ;  /* 0x00000000000c7947 */ /* 0x000fea0003800000 */
.L_x_1:
[----:B------:R-:W1:Y:S01]  /*0140*/  LDCU UR6, c[0x0][0x880] ;  /* 0x00011000ff0677ac */ /* 0x000e620008000800 */
[----:B------:R-:W-:Y:S01]  /*0150*/  HFMA2 R171, -RZ, RZ, 0, 5.9604644775390625e-08 ;  /* 0x00000001ffab7431 */ /* 0x000fe200000001ff */
[----:B-1----:R-:W-:-:S07]  /*0160*/  MOV R81, UR6 ;  /* 0x0000000600517c02 */ /* 0x002fce0008000f00 */
.L_x_0:
[----:B------:R-:W2:Y:S02]  /*0170*/  LDCU.64 UR6, c[0x0][0x8b0] ;  /* 0x00011600ff0677ac */ /* 0x000ea40008000a00 */
[----:B--2---:R-:W-:-:S04]  /*0180*/  UISETP.NE.U32.AND UP0, UPT, UR6, URZ, UPT ;  /* 0x000000ff0600728c */ /* 0x004fc8000bf05070 */
[----:B------:R-:W-:-:S09]  /*0190*/  UISETP.NE.AND.EX UP0, UPT, UR7, URZ, UPT, UP0 ;  /* 0x000000ff0700728c */ /* 0x000fd2000bf05300 */
[----:B------:R-:W-:Y:S05]  /*01a0*/  BRA.U UP0, `(.L_x_2) ;  /* 0x0000000100247547 */ /* 0x000fea000b800000 */
[----:B------:R-:W2:Y:S02]  /*01b0*/  LDCU.64 UR6, c[0x0][0x8a8] ;  /* 0x00011500ff0677ac */ /* 0x000ea40008000a00 */
[----:B--2---:R-:W-:-:S04]  /*01c0*/  UISETP.NE.U32.AND UP0, UPT, UR6, URZ, UPT ;  /* 0x000000ff0600728c */ /* 0x004fc8000bf05070 */
[----:B------:R-:W-:-:S09]  /*01d0*/  UISETP.NE.AND.EX UP0, UPT, UR7, URZ, UPT, UP0 ;  /* 0x000000ff0700728c */ /* 0x000fd2000bf05300 */
[----:B------:R-:W-:Y:S05]  /*01e0*/  BRA.U !UP0, `(.L_x_3) ;  /* 0x00000001080c7547 */ /* 0x000fea000b800000 */
[----:B------:R-:W2:Y:S02]  /*01f0*/  LDC.64 R78, c[0x0][0x8a8] ;  /* 0x00022a00ff4e7b82 */ /* 0x000ea40000000a00 */
[----:B--2---:R2:W5:Y:S01]  /*0200*/  LDG.E R78, desc[UR46][R78.64] ;  /* 0x0000002e4e4e7981 */ /* 0x004562000c1e1900 */
[----:B------:R-:W-:Y:S05]  /*0210*/  BRA `(.L_x_2) ;  /* 0x0000000000087947 */ /* 0x000fea0003800000 */
.L_x_3:
[----:B------:R-:W2:Y:S02]  /*0220*/  LDCU UR6, c[0x0][0x8a0] ;  /* 0x00011400ff0677ac */ /* 0x000ea40008000800 */
[----:B--2---:R-:W-:Y:S02]  /*0230*/  MOV R78, UR6 ;  /* 0x00000006004e7c02 */ /* 0x004fe40008000f00 */
.L_x_2:
[----:B------:R-:W-:Y:S01]  /*0240*/  IMAD.U32 R0, RZ, RZ, UR8 ;  /* 0x00000008ff007e24 */ /* 0x000fe2000f8e00ff */
[----:B------:R-:W-:Y:S04]  /*0250*/  BSSY.RECONVERGENT B0, `(.L_x_4) ;  /* 0x000000c000007945 */ /* 0x000fe80003800200 */
[C---:B------:R-:W-:Y:S02]  /*0260*/  ISETP.NE.OR P1, PT, R0.reuse, 0x1, !P5 ;  /* 0x000000010000780c */ /* 0x040fe40006f25670 */
[----:B------:R-:W-:-:S11]  /*0270*/  ISETP.NE.OR P0, PT, R0, 0x3, !P5 ;  /* 0x000000030000780c */ /* 0x000fd60006f05670 */
[----:B------:R-:W-:Y:S05]  /*0280*/  @P1 BRA `(.L_x_5) ;  /* 0x0000000000201947 */ /* 0x000fea0003800000 */
[----:B------:R-:W3:Y:S02]  /*0290*/  LDCU.64 UR6, c[0x0][0x348] ;  /* 0x00006900ff0677ac */ /* 0x000ee40008000a00 */
[----:B---3--:R-:W-:Y:S02]  /*02a0*/  UIADD3 UR10, UP1, UPT, UR6, 0x80, URZ ;  /* 0x00000080060a7890 */ /* 0x008fe4000ff3e0ff */
[----:B------:R-:W-:Y:S02]  /*02b0*/  UIADD3 UR6, UP0, UPT, UR6, 0x180, URZ ;  /* 0x0000018006067890 */ /* 0x000fe4000ff1e0ff */
[----:B------:R-:W-:Y:S02]  /*02c0*/  UIADD3.X UR11, UPT, UPT, URZ, UR7, URZ, UP1, !UPT ;  /* 0x00000007ff0b7290 */ /* 0x000fe40008ffe4ff */
[----:B------:R-:W-:-:S07]  /*02d0*/  UIADD3.X UR7, UPT, UPT, URZ, UR7, URZ, UP0, !UPT ;  /* 0x00000007ff077290 */ /* 0x000fce00087fe4ff */
[----:B------:R3:W-:Y:S02]  /*02e0*/  UTMACCTL.PF [UR10] ;  /* 0x000000000a0079b9 */ /* 0x0007e40008040000 */
[----:B------:R3:W-:Y:S02]  /*02f0*/  UTMACCTL.PF [UR6] ;  /* 0x00000000060079b9 */ /* 0x0007e40008040000 */
[----:B---3--:R-:W-:Y:S01]  /*0300*/  NOP ;  /* 0x0000000000007918 */ /* 0x008fe20000000000 */
.L_x_5:
[----:B------:R-:W-:Y:S05]  /*0310*/  BSYNC.RECONVERGENT B0 ;  /* 0x0000000000007941 */ /* 0x000fea0003800200 */
.L_x_4:
[----:B------:R-:W-:Y:S04]  /*0320*/  BSSY.RECONVERGENT B0, `(.L_x_6) ;  /* 0x000000a000007945 */ /* 0x000fe80003800200 */
        /* <DEDUP_REMOVED lines=9> */
.L_x_7:
[----:B------:R-:W-:Y:S05]  /*03c0*/  BSYNC.RECONVERGENT B0 ;  /* 0x0000000000007941 */ /* 0x000fea0003800200 */
.L_x_6:
[----:B------:R-:W3:Y:S01]  /*03d0*/  LDCU.64 UR6, c[0x0][0x888] ;  /* 0x00011100ff0677ac */ /* 0x000ee20008000a00 */
[----:B------:R-:W-:Y:S02]  /*03e0*/  UISETP.EQ.U32.AND UP1, UPT, UR4, URZ, UPT ;  /* 0x000000ff0400728c */ /* 0x000fe4000bf22070 */
[----:B------:R-:W-:Y:S02]  /*03f0*/  UPLOP3.LUT UP2, UPT, UPT, UPT, UPT, 0x80, 0x8 ;  /* 0x000000000008789c */ /* 0x000fe40003f4f070 */
[----:B---3--:R-:W-:-:S04]  /*0400*/  UISETP.NE.U32.AND UP0, UPT, UR6, URZ, UPT ;  /* 0x000000ff0600728c */ /* 0x008fc8000bf05070 */
[----:B------:R-:W-:-:S04]  /*0410*/  UISETP.NE.AND.EX UP0, UPT, UR7, URZ, UPT, UP0 ;  /* 0x000000ff0700728c */ /* 0x000fc8000bf05300 */
[----:B------:R-:W-:-:S04]  /*0420*/  UISETP.EQ.OR.EX UP3, UPT, UR5, URZ, !UP0, UP1 ;  /* 0x000000ff0500728c */ /* 0x000fc8000c762710 */
[----:B------:R-:W-:-:S05]  /*0430*/  UP2UR UR50, UPR, URZ, 0x8 ;  /* 0x00000008ff327883 */ /* 0x000fca0008000000 */
[----:B------:R-:W-:Y:S07]  /*0440*/  BRA.U !UP3, `(.L_x_8) ;  /* 0x000000010b207547 */ /* 0x000fee000b800000 */
[----:B------:R-:W-:Y:S01]  /*0450*/  UISETP.NE.U32.AND UP2, UPT, UR4, URZ, UPT ;  /* 0x000000ff0400728c */ /* 0x000fe2000bf45070 */
[----:B-----5:R-:W-:Y:S01]  /*0460*/  FSETP.NEU.AND P0, PT, R81, RZ, PT ;  /* 0x000000ff5100720b */ /* 0x020fe20003f0d000 */
[----:B------:R-:W-:Y:S02]  /*0470*/  USEL UR4, URZ, 0xffffffff, UP0 ;  /* 0xffffffffff047887 */ /* 0x000fe40008000000 */
[----:B------:R-:W-:-:S10]  /*0480*/  UISETP.NE.AND.EX UP2, UPT, UR5, URZ, UPT, UP2 ;  /* 0x000000ff0500728c */ /* 0x000fd4000bf45320 */
[----:B------:R-:W-:Y:S01]  /*0490*/  VOTEU.ANY UP1, P0 ;  /* 0x0000000000ff7886 */ /* 0x000fe20000020100 */
[----:B------:R-:W-:-:S04]  /*04a0*/  @!UP2 USEL UR4, URZ, 0xffffffff, UP1 ;  /* 0xffffffffff04a887 */ /* 0x000fc80008800000 */
[----:B------:R-:W-:-:S04]  /*04b0*/  ULOP3.LUT UR4, UR4, 0x1, URZ, 0xc0, !UPT ;  /* 0x0000000104047892 */ /* 0x000fc8000f8ec0ff */
[----:B------:R-:W-:-:S11]  /*04c0*/  UISETP.NE.U32.AND UP2, UPT, UR4, 0x1, UPT ;  /* 0x000000010400788c */ /* 0x000fd6000bf45070 */
.L_x_8:
[----:B-1----:R-:W1:Y:S01]  /*04d0*/  SHFL.IDX PT, R2, R173, RZ, 0x1f ;  /* 0x00001fffad027589 */ /* 0x002e6200000e0000 */
[----:B------:R-:W-:-:S04]  /*04e0*/  UISETP.NE.AND UP1, UPT, UR8, 0x2, UPT ;  /* 0x000000020800788c */ /* 0x000fc8000bf25270 */
[----:B------:R-:W-:Y:S01]  /*04f0*/  USEL UR6, URZ, 0x1, UP1 ;  /* 0x00000001ff067887 */ /* 0x000fe20008800000 */
[----:B-1----:R-:W-:-:S13]  /*0500*/  ISETP.NE.AND P0, PT, R2, RZ, PT ;  /* 0x000000ff0200720c */ /* 0x002fda0003f05270 */
[----:B------:R-:W-:Y:S05]  /*0510*/  @P0 BRA `(.L_x_9) ;  /* 0x0000000000400947 */ /* 0x000fea0003800000 */
[----:B------:R-:W1:Y:S01]  /*0520*/  S2UR UR5, SR_CgaCtaId ;  /* 0x00000000000579c3 */ /* 0x000e620000008800 */
[----:B------:R-:W-:Y:S01]  /*0530*/  UMOV UR7, 0x400 ;  /* 0x0000040000077882 */ /* 0x000fe20000000000 */
[----:B------:R-:W-:Y:S01]  /*0540*/  UMOV UR4, 0x1 ;  /* 0x0000000100047882 */ /* 0x000fe20000000000 */
[----:B------:R-:W-:Y:S01]  /*0550*/  ELECT P0, URZ, PT ;  /* 0x0000000000ff782f */ /* 0x000fe20003800000 */
[----:B------:R-:W-:-:S04]  /*0560*/  UIADD3 UR10, UPT, UPT, -UR4, 0x100000, URZ ;  /* 0x00100000040a7890 */ /* 0x000fc8000fffe1ff */
[----:B------:R-:W-:Y:S02]  /*0570*/  USHF.L.U32 UR11, UR10, 0xb, URZ ;  /* 0x0000000b0a0b7899 */ /* 0x000fe400080006ff */
[----:B------:R-:W-:Y:S02]  /*0580*/  USHF.L.U32 UR10, UR10, 0x1, URZ ;  /* 0x000000010a0a7899 */ /* 0x000fe400080006ff */
[----:B-1----:R-:W-:Y:S01]  /*0590*/  ULEA UR5, UR5, UR7, 0x18 ;  /* 0x0000000705057291 */ /* 0x002fe2000f8ec0ff */
[----:B------:R-:W1:Y:S11]  /*05a0*/  FENCE.VIEW.ASYNC.S ;  /* 0x00000000000073c6 */ /* 0x000e760000000000 */
[----:B-1----:R1:W3:Y:S01]  /*05b0*/  SYNCS.EXCH.64 URZ, [UR5], UR10 ;  /* 0x0000000a05ff75b2 */ /* 0x0022e20008000100 */
[----:B------:R1:W4:Y:S01]  /*05c0*/  SYNCS.EXCH.64 URZ, [UR5+0x18], UR10 ;  /* 0x0000180a05ff75b2 */ /* 0x0003220008000100 */
[----:B------:R1:W1:Y:S01]  /*05d0*/  SYNCS.EXCH.64 URZ, [UR5+0x8], UR10 ;  /* 0x0000080a05ff75b2 */ /* 0x0002620008000100 */
[----:B------:R1:W1:Y:S01]  /*05e0*/  SYNCS.EXCH.64 URZ, [UR5+0x20], UR10 ;  /* 0x0000200a05ff75b2 */ /* 0x0002620008000100 */
[----:B------:R1:W1:Y:S01]  /*05f0*/  SYNCS.EXCH.64 URZ, [UR5+0x10], UR10 ;  /* 0x0000100a05ff75b2 */ /* 0x0002620008000100 */
[----:B------:R1:W1:Y:S01]  /*0600*/  SYNCS.EXCH.64 URZ, [UR5+0x28], UR10 ;  /* 0x0000280a05ff75b2 */ /* 0x0002620008000100 */
[----:B------:R-:W-:Y:S01]  /*0610*/  NOP ;  /* 0x0000000000007918 */ /* 0x000fe20000000000 */
.L_x_9:
[----:B------:R-:W2:Y:S01]  /*0620*/  SHFL.IDX PT, R2, R173, RZ, 0x1f ;  /* 0x00001fffad027589 */ /* 0x000ea200000e0000 */
[----:B------:R-:W-:Y:S01]  /*0630*/  NOP ;  /* 0x0000000000007918 */ /* 0x000fe20000000000 */
[----:B--2---:R-:W-:-:S13]  /*0640*/  ISETP.NE.AND P0, PT, R2, 0x1, PT ;  /* 0x000000010200780c */ /* 0x004fda0003f05270 */
[----:B------:R-:W-:Y:S05]  /*0650*/  @P0 BRA `(.L_x_10) ;  /* 0x0000000000480947 */ /* 0x000fea0003800000 */
[----:B------:R-:W2:Y:S01]  /*0660*/  S2UR UR7, SR_CgaCtaId ;  /* 0x00000000000779c3 */ /* 0x000ea20000008800 */
[----:B------:R-:W-:Y:S01]  /*0670*/  UMOV UR9, 0x400 ;  /* 0x0000040000097882 */ /* 0x000fe20000000000 */
[----:B-1----:R-:W-:Y:S01]  /*0680*/  UMOV UR5, 0x20 ;  /* 0x0000002000057882 */ /* 0x002fe20000000000 */
[----:B------:R-:W-:Y:S01]  /*0690*/  UMOV UR4, 0x80 ;  /* 0x0000008000047882 */ /* 0x000fe20000000000 */
[----:B------:R-:W-:-:S04]  /*06a0*/  UIADD3 UR10, UPT, UPT, -UR5, 0x100000, URZ ;  /* 0x00100000050a7890 */ /* 0x000fc8000fffe1ff */
[----:B------:R-:W-:Y:S02]  /*06b0*/  USHF.L.U32 UR11, UR10, 0xb, URZ ;  /* 0x0000000b0a0b7899 */ /* 0x000fe400080006ff */
[----:B------:R-:W-:Y:S02]  /*06c0*/  USHF.L.U32 UR10, UR10, 0x1, URZ ;  /* 0x000000010a0a7899 */ /* 0x000fe400080006ff */
[----:B------:R-:W-:-:S04]  /*06d0*/  UIADD3 UR4, UPT, UPT, -UR4, 0x100000, URZ ;  /* 0x0010000004047890 */ /* 0x000fc8000fffe1ff */
[----:B------:R-:W-:Y:S02]  /*06e0*/  USHF.L.U32 UR5, UR4, 0xb, URZ ;  /* 0x0000000b04057899 */ /* 0x000fe400080006ff */
[----:B------:R-:W-:Y:S01]  /*06f0*/  USHF.L.U32 UR4, UR4, 0x1, URZ ;  /* 0x0000000104047899 */ /* 0x000fe200080006ff */
[----:B------:R-:W-:Y:S01]  /*0700*/  ELECT P0, URZ, PT ;  /* 0x0000000000ff782f */ /* 0x000fe20003800000 */
[----:B--2---:R-:W-:Y:S01]  /*0710*/  ULEA UR7, UR7, UR9, 0x18 ;  /* 0x0000000907077291 */ /* 0x004fe2000f8ec0ff */
[----:B------:R-:W1:Y:S11]  /*0720*/  FENCE.VIEW.ASYNC.S ;  /* 0x00000000000073c6 */ /* 0x000e760000000000 */
[----:B-1----:R2:W1:Y:S01]  /*0730*/  SYNCS.EXCH.64 URZ, [UR7+0x30], UR10 ;  /* 0x0000300a07ff75b2 */ /* 0x0024620008000100 */
[----:B------:R2:W1:Y:S01]  /*0740*/  SYNCS.EXCH.64 URZ, [UR7+0x40], UR4 ;  /* 0x0000400407ff75b2 */ /* 0x0004620008000100 */
[----:B------:R2:W1:Y:S01]  /*0750*/  SYNCS.EXCH.64 URZ, [UR7+0x38], UR10 ;  /* 0x0000380a07ff75b2 */ /* 0x0004620008000100 */
[----:B------:R2:W1:Y:S02]  /*0760*/  SYNCS.EXCH.64 URZ, [UR7+0x48], UR4 ;  /* 0x0000480407ff75b2 */ /* 0x0004640008000100 */
[----:B--2---:R-:W-:Y:S01]  /*0770*/  NOP ;  /* 0x0000000000007918 */ /* 0x004fe20000000000 */
.L_x_10:
[----:B------:R-:W2:Y:S01]  /*0780*/  SHFL.IDX PT, R2, R173, RZ, 0x1f ;  /* 0x00001fffad027589 */ /* 0x000ea200000e0000 */
[----:B------:R-:W-:Y:S01]  /*0790*/  NOP ;  /* 0x0000000000007918 */ /* 0x000fe20000000000 */
[----:B--2---:R-:W-:-:S13]  /*07a0*/  ISETP.NE.AND P0, PT, R2, 0x3, PT ;  /* 0x000000030200780c */ /* 0x004fda0003f05270 */
[----:B------:R-:W-:Y:S05]  /*07b0*/  @P0 BRA `(.L_x_11) ;  /* 0x0000000000300947 */ /* 0x000fea0003800000 */
[----:B-1----:R-:W1:Y:S01]  /*07c0*/  S2UR UR5, SR_CgaCtaId ;  /* 0x00000000000579c3 */ /* 0x002e620000008800 */
        /* <DEDUP_REMOVED lines=8> */
[----:B-1----:R2:W1:Y:S01]  /*0850*/  SYNCS.EXCH.64 URZ, [UR5+0x50], UR10 ;  /* 0x0000500a05ff75b2 */ /* 0x0024620008000100 */
[----:B------:R2:W1:Y:S02]  /*0860*/  SYNCS.EXCH.64 URZ, [UR5+0x58], UR10 ;  /* 0x0000580a05ff75b2 */ /* 0x0004640008000100 */
[----:B--2---:R-:W-:Y:S01]  /*0870*/  NOP ;  /* 0x0000000000007918 */ /* 0x004fe20000000000 */
.L_x_11:
[----:B------:R-:W2:Y:S01]  /*0880*/  SHFL.IDX PT, R2, R173, RZ, 0x1f ;  /* 0x00001fffad027589 */ /* 0x000ea200000e0000 */
[----:B------:R-:W-:Y:S01]  /*0890*/  NOP ;  /* 0x0000000000007918 */ /* 0x000fe20000000000 */
[----:B--2---:R-:W-:-:S13]  /*08a0*/  ISETP.NE.AND P0, PT, R2, 0x4, PT ;  /* 0x000000040200780c */ /* 0x004fda0003f05270 */
[----:B------:R-:W-:Y:S05]  /*08b0*/  @P0 BRA `(.L_x_12) ;  /* 0x00000000004c0947 */ /* 0x000fea0003800000 */
[----:B-1----:R-:W1:Y:S01]  /*08c0*/  S2UR UR5, SR_CgaCtaId ;  /* 0x00000000000579c3 */ /* 0x002e620000008800 */
[----:B------:R-:W-:Y:S01]  /*08d0*/  UMOV UR9, 0x100 ;  /* 0x0000010000097882 */ /* 0x000fe20000000000 */
[----:B------:R-:W-:Y:S01]  /*08e0*/  UMOV UR7, 0x400 ;  /* 0x0000040000077882 */ /* 0x000fe20000000000 */
[----:B------:R-:W-:Y:S01]  /*08f0*/  USEL UR9, UR9, 0xe0, UP2 ;  /* 0x000000e009097887 */ /* 0x000fe20009000000 */
[----:B------:R-:W-:Y:S01]  /*0900*/  UMOV UR4, 0x1 ;  /* 0x0000000100047882 */ /* 0x000fe20000000000 */
[----:B------:R-:W-:Y:S01]  /*0910*/  ELECT P0, URZ, PT ;  /* 0x0000000000ff782f */ /* 0x000fe20003800000 */
[----:B------:R-:W-:-:S04]  /*0920*/  UIADD3 UR10, UPT, UPT, -UR4, 0x100000, URZ ;  /* 0x00100000040a7890 */ /* 0x000fc8000fffe1ff */
[----:B------:R-:W-:Y:S02]  /*0930*/  USHF.L.U32 UR11, UR10, 0xb, URZ ;  /* 0x0000000b0a0b7899 */ /* 0x000fe400080006ff */
[----:B------:R-:W-:Y:S02]  /*0940*/  USHF.L.U32 UR10, UR10, 0x1, URZ ;  /* 0x000000010a0a7899 */ /* 0x000fe400080006ff */
[----:B------:R-:W-:-:S04]  /*0950*/  UIADD3 UR12, UPT, UPT, -UR9, 0x100000, URZ ;  /* 0x00100000090c7890 */ /* 0x000fc8000fffe1ff */
[----:B------:R-:W-:Y:S02]  /*0960*/  USHF.L.U32 UR13, UR12, 0xb, URZ ;  /* 0x0000000b0c0d7899 */ /* 0x000fe400080006ff */
[----:B------:R-:W-:Y:S02]  /*0970*/  USHF.L.U32 UR12, UR12, 0x1, URZ ;  /* 0x000000010c0c7899 */ /* 0x000fe400080006ff */
[----:B-1----:R-:W-:Y:S01]  /*0980*/  ULEA UR5, UR5, UR7, 0x18 ;  /* 0x0000000705057291 */ /* 0x002fe2000f8ec0ff */
[----:B------:R-:W1:Y:S11]  /*0990*/  FENCE.VIEW.ASYNC.S ;  /* 0x00000000000073c6 */ /* 0x000e760000000000 */
[----:B-1----:R2:W1:Y:S01]  /*09a0*/  SYNCS.EXCH.64 URZ, [UR5+0x60], UR10 ;  /* 0x0000600a05ff75b2 */ /* 0x0024620008000100 */
[----:B------:R2:W1:Y:S01]  /*09b0*/  SYNCS.EXCH.64 URZ, [UR5+0x70], UR12 ;  /* 0x0000700c05ff75b2 */ /* 0x0004620008000100 */
[----:B------:R2:W1:Y:S01]  /*09c0*/  SYNCS.EXCH.64 URZ, [UR5+0x68], UR10 ;  /* 0x0000680a05ff75b2 */ /* 0x0004620008000100 */
[----:B------:R2:W1:Y:S02]  /*09d0*/  SYNCS.EXCH.64 URZ, [UR5+0x78], UR12 ;  /* 0x0000780c05ff75b2 */ /* 0x0004640008000100 */
[----:B--2---:R-:W-:Y:S01]  /*09e0*/  NOP ;  /* 0x0000000000007918 */ /* 0x004fe20000000000 */
.L_x_12:
        /* <DEDUP_REMOVED lines=20> */
[----:B------:R2:W1:Y:S01]  /*0b30*/  SYNCS.EXCH.64 URZ, [UR7+0xa8], UR4 ;  /* 0x0000a80407ff75b2 */ /* 0x0004620008000100 */
[----:B------:R2:W1:Y:S01]  /*0b40*/  SYNCS.EXCH.64 URZ, [UR7+0x90], UR10 ;  /* 0x0000900a07ff75b2 */ /* 0x0004620008000100 */
[----:B------:R2:W1:Y:S01]  /*0b50*/  SYNCS.EXCH.64 URZ, [UR7+0xb0], UR4 ;  /* 0x0000b00407ff75b2 */ /* 0x0004620008000100 */
[----:B------:R2:W1:Y:S01]  /*0b60*/  SYNCS.EXCH.64 URZ, [UR7+0x98], UR10 ;  /* 0x0000980a07ff75b2 */ /* 0x0004620008000100 */
[----:B------:R2:W1:Y:S02]  /*0b70*/  SYNCS.EXCH.64 URZ, [UR7+0xb8], UR4 ;  /* 0x0000b80407ff75b2 */ /* 0x0004640008000100 */
[----:B--2---:R-:W-:Y:S01]  /*0b80*/  NOP ;  /* 0x0000000000007918 */ /* 0x004fe20000000000 */
.L_x_13:
        /* <DEDUP_REMOVED lines=18> */
.L_x_14:
[----:B-1----:R-:W1:Y:S01]  /*0cb0*/  S2UR UR5, SR_CTAID.X ;  /* 0x00000000000579c3 */ /* 0x002e620000002500 */
[----:B------:R-:W-:-:S05]  /*0cc0*/  CS2R.32 R170, SR_CgaSize ;  /* 0x0000000000aa7805 */ /* 0x000fca0000008a00 */
[----:B------:R-:W-:-:S05]  /*0cd0*/  IMAD R170, R170, -0xa0, RZ ;  /* 0xffffff60aaaa7824 */ /* 0x000fca00078e02ff */
[----:B------:R-:W-:-:S14]  /*0ce0*/  R2UR UR9, R170 ;  /* 0x00000000aa0972ca */ /* 0x000fdc00000e0000 */
[----:B------:R-:W2:Y:S01]  /*0cf0*/  LDCU UR9, c[0x0][UR9+0x2b0] ;  /* 0x00005600090977ac */ /* 0x000ea20008000800 */
[----:B------:R-:W-:Y:S01]  /*0d00*/  NOP ;  /* 0x0000000000007918 */ /* 0x000fe20000000000 */
[----:B------:R-:W-:-:S05]  /*0d10*/  CS2R.32 R170, SR_CgaSize ;  /* 0x0000000000aa7805 */ /* 0x000fca0000008a00 */
[----:B------:R-:W-:-:S05]  /*0d20*/  IMAD R170, R170, -0xa0, RZ ;  /* 0xffffff60aaaa7824 */ /* 0x000fca00078e02ff */
[----:B------:R-:W-:-:S14]  /*0d30*/  R2UR UR7, R170 ;  /* 0x00000000aa0772ca */ /* 0x000fdc00000e0000 */
[----:B------:R-:W3:Y:S01]  /*0d40*/  LDCU UR7, c[0x0][UR7+0x2b4] ;  /* 0x00005680070777ac */ /* 0x000ee20008000800 */
[----:B------:R-:W4:Y:S08]  /*0d50*/  S2UR UR4, SR_CTAID.Y ;  /* 0x00000000000479c3 */ /* 0x000f300000002600 */
[----:B------:R-:W3:Y:S01]  /*0d60*/  LDC R9, c[0x0][0xb24] ;  /* 0x0002c900ff097b82 */ /* 0x000ee20000000800 */
[----:B-1----:R-:W-:-:S02]  /*0d70*/  I2FP.F32.U32 R5, UR5 ;  /* 0x0000000500057c45 */ /* 0x002fc40008201000 */
[----:B------:R-:W-:-:S05]  /*0d80*/  CS2R.32 R3, SR_CgaSize ;  /* 0x0000000000037805 */ /* 0x000fca0000008a00 */
[----:B------:R-:W-:-:S06]  /*0d90*/  IMAD R3, R3, -0xa0, RZ ;  /* 0xffffff6003037824 */ /* 0x000fcc00078e02ff */
[----:B------:R-:W1:Y:S01]  /*0da0*/  LDC R3, c[0x0][R3+0x2a0] ;  /* 0x0000a80003037b82 */ /* 0x000e620000000800 */
[----:B------:R-:W-:Y:S01]  /*0db0*/  MOV R21, UR5 ;  /* 0x0000000500157c02 */ /* 0x000fe20008000f00 */
[----:B--2---:R-:W-:Y:S01]  /*0dc0*/  FMUL R5, R5, UR9 ;  /* 0x0000000905057c20 */ /* 0x004fe20008400000 */
[----:B----4-:R-:W-:Y:S02]  /*0dd0*/  I2FP.F32.U32 R4, UR4 ;  /* 0x0000000400047c45 */ /* 0x010fe40008201000 */
[----:B------:R-:W-:-:S05]  /*0de0*/  CS2R.32 R2, SR_CgaSize ;  /* 0x0000000000027805 */ /* 0x000fca0000008a00 */
[----:B------:R-:W-:-:S06]  /*0df0*/  IMAD R2, R2, -0xa0, RZ ;  /* 0xffffff6002027824 */ /* 0x000fcc00078e02ff */
[----:B------:R-:W2:Y:S01]  /*0e00*/  LDC R2, c[0x0][R2+0x2a4] ;  /* 0x0000a90002027b82 */ /* 0x000ea20000000800 */
[----:B------:R-:W4:Y:S01]  /*0e10*/  F2I.U32.TRUNC.NTZ R170, R5 ;  /* 0x0000000500aa7305 */ /* 0x000f22000020f000 */
[----:B------:R-:W-:Y:S01]  /*0e20*/  MOV R20, UR4 ;  /* 0x0000000400147c02 */ /* 0x000fe20008000f00 */
[----:B---3--:R-:W-:-:S05]  /*0e30*/  FMUL R4, R4, UR7 ;  /* 0x0000000704047c20 */ /* 0x008fca0008400000 */
[----:B------:R-:W-:Y:S01]  /*0e40*/  BAR.SYNC.DEFER_BLOCKING 0x0 ;  /* 0x0000000000007b1d */ /* 0x000fe20000010000 */
[----:B------:R-:W-:-:S05]  /*0e50*/  ISETP.GE.AND P0, PT, R9, 0x1, PT ;  /* 0x000000010900780c */ /* 0x000fca0003f06270 */
[----:B------:R-:W3:Y:S02]  /*0e60*/  F2I.U32.TRUNC.NTZ R147, R4 ;  /* 0x0000000400937305 */ /* 0x000ee4000020f000 */
[----:B------:R-:W2:Y:S01]  /*0e70*/  S2UR UR36, SR_CTAID.Z ;  /* 0x00000000002479c3 */ /* 0x000ea20000002700 */
[----:B----4-:R-:W-:-:S05]  /*0e80*/  IADD3 R170, PT, PT, -R170, RZ, RZ ;  /* 0x000000ffaaaa7210 */ /* 0x010fca0007ffe1ff */
[----:B-1----:R-:W-:Y:S01]  /*0e90*/  IMAD R170, R3, R170, UR5 ;  /* 0x0000000503aa7e24 */ /* 0x002fe2000f8e02aa */
[----:B---3--:R-:W-:-:S05]  /*0ea0*/  IADD3 R147, PT, PT, -R147, RZ, RZ ;  /* 0x000000ff93937210 */ /* 0x008fca0007ffe1ff */
[----:B--2---:R-:W-:Y:S01]  /*0eb0*/  IMAD R147, R2, R147, UR4 ;  /* 0x0000000402937e24 */ /* 0x004fe2000f8e0293 */
[----:B------:R-:W-:Y:S06]  /*0ec0*/  @!P0 BRA `(.L_x_15) ;  /* 0x0000000000b88947 */ /* 0x000fec0003800000 */
[----:B------:R-:W1:Y:S01]  /*0ed0*/  LDC.64 R4, c[0x0][0xb18] ;  /* 0x0002c600ff047b82 */ /* 0x000e620000000a00 */
[----:B------:R-:W-:-:S07]  /*0ee0*/  ISETP.NE.AND P0, PT, R9, 0x1, PT ;  /* 0x000000010900780c */ /* 0x000fce0003f05270 */
[----:B------:R-:W2:Y:S08]  /*0ef0*/  LDC R10, c[0x0][0xb0c] ;  /* 0x0002c300ff0a7b82 */ /* 0x000eb00000000800 */
[----:B------:R-:W3:Y:S08]  /*0f00*/  LDC R11, c[0x0][0x370] ;  /* 0x0000dc00ff0b7b82 */ /* 0x000ef00000000800 */
[----:B------:R-:W4:Y:S01]  /*0f10*/  LDC R12, c[0x0][0x374] ;  /* 0x0000dd00ff0c7b82 */ /* 0x000f220000000800 */
[----:B-1----:R-:W-:-:S07]  /*0f20*/  ISETP.NE.AND P1, PT, R4, 0x1, PT ;  /* 0x000000010400780c */ /* 0x002fce0003f25270 */
[----:B------:R-:W3:Y:S01]  /*0f30*/  LDC.64 R6, c[0x0][0xb10] ;  /* 0x0002c400ff067b82 */ /* 0x000ee20000000a00 */
[----:B--2---:R-:W-:-:S07]  /*0f40*/  ISETP.NE.AND P2, PT, R10, 0x1, PT ;  /* 0x000000010a00780c */ /* 0x004fce0003f45270 */
[----:B------:R-:W1:Y:S08]  /*0f50*/  LDC R8, c[0x0][0xb20] ;  /* 0x0002c800ff087b82 */ /* 0x000e700000000800 */
[----:B------:R-:W2:Y:S01]  /*0f60*/  LDC.64 R2, c[0x0][0xb28] ;  /* 0x0002ca00ff027b82 */ /* 0x000ea20000000a00 */
[----:B----4-:R-:W-:-:S04]  /*0f70*/  IMAD.HI.U32 R13, R12, R5, RZ ;  /* 0x000000050c0d7227 */ /* 0x010fc800078e00ff */
[----:B------:R-:W-:-:S04]  /*0f80*/  IMAD.HI.U32 R5, R20, R5, RZ ;  /* 0x0000000514057227 */ /* 0x000fc800078e00ff */
[----:B---3--:R-:W-:-:S04]  /*0f90*/  IMAD.HI.U32 R14, R11, R6, RZ ;  /* 0x000000060b0e7227 */ /* 0x008fc800078e00ff */
[C---:B------:R-:W-:Y:S01]  /*0fa0*/  IMAD.HI.U32 R16, R21.reuse, R6, RZ ;  /* 0x0000000615107227 */ /* 0x040fe200078e00ff */
[-C--:B------:R-:W-:Y:S02]  /*0fb0*/  @P2 SHF.R.U32.HI R11, RZ, R7.reuse, R14 ;  /* 0x00000007ff0b2219 */ /* 0x080fe4000001160e */
[-C--:B-1----:R-:W-:Y:S02]  /*0fc0*/  @P1 SHF.R.U32.HI R12, RZ, R8.reuse, R13 ;  /* 0x00000008ff0c1219 */ /* 0x082fe4000001160d */
[----:B------:R-:W-:Y:S02]  /*0fd0*/  SHF.R.U32.HI R5, RZ, R8, R5 ;  /* 0x00000008ff057219 */ /* 0x000fe40000011605 */
[----:B------:R-:W-:Y:S02]  /*0fe0*/  SHF.R.U32.HI R16, RZ, R7, R16 ;  /* 0x00000007ff107219 */ /* 0x000fe40000011610 */
[----:B------:R-:W-:Y:S01]  /*0ff0*/  SEL R5, R20, R5, !P1 ;  /* 0x0000000514057207 */ /* 0x000fe20004800000 */
[----:B--2---:R-:W-:Y:S01]  /*1000*/  IMAD.HI.U32 R14, R12, R2, RZ ;  /* 0x000000020c0e7227 */ /* 0x004fe200078e00ff */
[----:B------:R-:W-:-:S02]  /*1010*/  SEL R7, R21, R16, !P2 ;  /* 0x0000001015077207 */ /* 0x000fc40005000000 */
[----:B------:R-:W-:Y:S01]  /*1020*/  IADD3 R13, PT, PT, -R5, RZ, RZ ;  /* 0x000000ff050d7210 */ /* 0x000fe20007ffe1ff */
[----:B------:R-:W-:Y:S01]  /*1030*/  IMAD.HI.U32 R6, R11, R2, RZ ;  /* 0x000000020b067227 */ /* 0x000fe200078e00ff */
[----:B------:R-:W-:-:S03]  /*1040*/  @P0 SHF.R.U32.HI R12, RZ, R3, R14 ;  /* 0x00000003ff0c0219 */ /* 0x000fc6000001160e */
[----:B------:R-:W-:Y:S01]  /*1050*/  IMAD R13, R4, R13, R20 ;  /* 0x0000000d040d7224 */ /* 0x000fe200078e0214 */
[----:B------:R-:W-:Y:S01]  /*1060*/  @P0 SHF.R.U32.HI R11, RZ, R3, R6 ;  /* 0x00000003ff0b0219 */ /* 0x000fe20000011606 */
[----:B------:R-:W-:-:S04]  /*1070*/  IMAD R12, R12, R9, RZ ;  /* 0x000000090c0c7224 */ /* 0x000fc800078e02ff */
[----:B------:R-:W-:Y:S01]  /*1080*/  IMAD R6, R11, R9, RZ ;  /* 0x000000090b067224 */ /* 0x000fe200078e02ff */
[----:B------:R-:W-:-:S04]  /*1090*/  ISETP.GE.AND P1, PT, R5, R12, PT ;  /* 0x0000000c0500720c */ /* 0x000fc80003f26270 */
[----:B------:R-:W-:Y:S01]  /*10a0*/  ISETP.GE.OR P1, PT, R7, R6, P1 ;  /* 0x000000060700720c */ /* 0x000fe20000f26670 */
[----:B------:R-:W-:-:S05]  /*10b0*/  IMAD.HI.U32 R6, R5, R2, RZ ;  /* 0x0000000205067227 */ /* 0x000fca00078e00ff */
[----:B------:R-:W-:-:S04]  /*10c0*/  SHF.R.U32.HI R6, RZ, R3, R6 ;  /* 0x00000003ff067219 */ /* 0x000fc80000011606 */
[----:B------:R-:W-:-:S03]  /*10d0*/  SEL R6, R5, R6, !P0 ;  /* 0x0000000605067207 */ /* 0x000fc60004000000 */
[----:B------:R-:W-:Y:S01]  /*10e0*/  @!P1 IMAD.HI.U32 R8, R7, R2, RZ ;  /* 0x0000000207089227 */ /* 0x000fe200078e00ff */
[----:B------:R-:W-:-:S04]  /*10f0*/  IADD3 R2, PT, PT, -R6, RZ, RZ ;  /* 0x000000ff06027210 */ /* 0x000fc80007ffe1ff */
[----:B------:R-:W-:Y:S01]  /*1100*/  @!P1 SHF.R.U32.HI R8, RZ, R3, R8 ;  /* 0x00000003ff089219 */ /* 0x000fe20000011608 */
[----:B------:R-:W-:-:S03]  /*1110*/  IMAD R2, R9, R2, R5 ;  /* 0x0000000209027224 */ /* 0x000fc600078e0205 */
[----:B------:R-:W-:-:S05]  /*1120*/  @!P1 SEL R3, R7, R8, !P0 ;  /* 0x0000000807039207 */ /* 0x000fca0004000000 */
[--C-:B------:R-:W-:Y:S02]  /*1130*/  @!P1 IMAD.IADD R6, R6, 0x1, -R3.reuse ;  /* 0x0000000106069824 */ /* 0x100fe400078e0a03 */
[----:B------:R-:W-:Y:S01]  /*1140*/  @!P1 IMAD R3, R2, R11, R3 ;  /* 0x0000000b02039224 */ /* 0x000fe200078e0203 */
[----:B------:R-:W-:Y:S01]  /*1150*/  IADD3 R2, PT, PT, -R7, RZ, RZ ;  /* 0x000000ff07027210 */ /* 0x000fe20007ffe1ff */
[----:B------:R-:W-:Y:S02]  /*1160*/  @!P1 IMAD R5, R6, R9, R7 ;  /* 0x0000000906059224 */ /* 0x000fe400078e0207 */
[----:B------:R-:W-:Y:S02]  /*1170*/  @!P1 IMAD.MOV.U32 R7, RZ, RZ, R3 ;  /* 0x000000ffff079224 */ /* 0x000fe400078e0003 */
[----:B------:R-:W-:Y:S02]  /*1180*/  IMAD R2, R10, R2, R21 ;  /* 0x000000020a027224 */ /* 0x000fe400078e0215 */
[----:B------:R-:W-:-:S02]  /*1190*/  IMAD R20, R5, R4, R13 ;  /* 0x0000000405147224 */ /* 0x000fc400078e020d */
[----:B------:R-:W-:Y:S02]  /*11a0*/  IMAD R21, R7, R10, R2 ;  /* 0x0000000a07157224 */ /* 0x000fe400078e0202 */
.L_x_15:
[----:B------:R-:W1:Y:S01]  /*11b0*/  LDCU UR4, c[0x0][0xb30] ;  /* 0x00016600ff0477ac */ /* 0x000e620008000800 */
[----:B------:R-:W2:Y:S08]  /*11c0*/  S2UR UR37, SR_CgaCtaId ;  /* 0x00000000002579c3 */ /* 0x000eb00000008800 */
[----:B------:R-:W3:Y:S01]  /*11d0*/  LDC R72, c[0x0][0xb24] ;  /* 0x0002c900ff487b82 */ /* 0x000ee20000000800 */
[----:B-1----:R-:W-:-:S09]  /*11e0*/  UISETP.NE.AND UP1, UPT, UR4, 0x1, UPT ;  /* 0x000000010400788c */ /* 0x002fd2000bf25270 */
[----:B--2---:R-:W-:Y:S05]  /*11f0*/  BRA.U UP1, `(.L_x_16) ;  /* 0x0000000101407547 */ /* 0x004fea000b800000 */
[----:B------:R-:W1:Y:S08]  /*1200*/  LDC.64 R4, c[0x0][0xb10] ;  /* 0x0002c400ff047b82 */ /* 0x000e700000000a00 */
[----:B------:R-:W2:Y:S08]  /*1210*/  LDC.64 R2, c[0x0][0xb18] ;  /* 0x0002c600ff027b82 */ /* 0x000eb00000000a00 */
[----:B------:R-:W4:Y:S08]  /*1220*/  LDC R6, c[0x0][0xb20] ;  /* 0x0002c800ff067b82 */ /* 0x000f300000000800 */
[----:B------:R-:W3:Y:S01]  /*1230*/  LDC R8, c[0x0][0xb0c] ;  /* 0x0002c300ff087b82 */ /* 0x000ee20000000800 */
[----:B-1----:R-:W-:-:S05]  /*1240*/  IMAD.HI.U32 R4, R21, R4, RZ ;  /* 0x0000000415047227 */ /* 0x002fca00078e00ff */
[----:B------:R-:W-:Y:S01]  /*1250*/  SHF.R.U32.HI R4, RZ, R5, R4 ;  /* 0x00000005ff047219 */ /* 0x000fe20000011604 */
[----:B--2---:R-:W-:Y:S01]  /*1260*/  IMAD.HI.U32 R3, R20, R3, RZ ;  /* 0x0000000314037227 */ /* 0x004fe200078e00ff */
[----:B------:R-:W-:-:S04]  /*1270*/  ISETP.NE.AND P0, PT, R2, 0x1, PT ;  /* 0x000000010200780c */ /* 0x000fc80003f05270 */
[----:B----4-:R-:W-:-:S04]  /*1280*/  SHF.R.U32.HI R3, RZ, R6, R3 ;  /* 0x00000006ff037219 */ /* 0x010fc80000011603 */
[----:B------:R-:W-:Y:S02]  /*1290*/  SEL R3, R20, R3, !P0 ;  /* 0x0000000314037207 */ /* 0x000fe40004000000 */
[----:B---3--:R-:W-:-:S04]  /*12a0*/  ISETP.NE.AND P1, PT, R8, 0x1, PT ;  /* 0x000000010800780c */ /* 0x008fc80003f25270 */
[----:B------:R-:W-:-:S05]  /*12b0*/  SEL R4, R21, R4, !P1 ;  /* 0x0000000415047207 */ /* 0x000fca0004800000 */
[----:B------:R-:W-:Y:S02]  /*12c0*/  IMAD.IADD R5, R3, 0x1, -R4 ;  /* 0x0000000103057824 */ /* 0x000fe400078e0a04 */
[----:B------:R-:W-:Y:S02]  /*12d0*/  IMAD.IADD R3, R4, 0x1, -R3 ;  /* 0x0000000104037824 */ /* 0x000fe400078e0a03 */
[----:B------:R-:W-:Y:S02]  /*12e0*/  IMAD R21, R5, R8, R21 ;  /* 0x0000000805157224 */ /* 0x000fe400078e0215 */
[----:B------:R-:W-:-:S07]  /*12f0*/  IMAD R20, R3, R2, R20 ;  /* 0x0000000203147224 */ /* 0x000fce00078e0214 */
.L_x_16:
[----:B------:R-:W-:Y:S01]  /*1300*/  BAR.SYNC.DEFER_BLOCKING 0x0 ;  /* 0x0000000000007b1d */ /* 0x000fe20000010000 */
[----:B------:R-:W-:Y:S01]  /*1310*/  UISETP.NE.AND UP1, UPT, UR8, 0x2, UPT ;  /* 0x000000020800788c */ /* 0x000fe2000bf25270 */
[----:B------:R-:W-:Y:S02]  /*1320*/  ISETP.NE.OR P5, PT, R0, 0x2, !P5 ;  /* 0x000000020000780c */ /* 0x000fe40006fa5670 */
[----:B------:R-:W-:-:S06]  /*1330*/  LOP3.LUT R2, R189, 0x1f, RZ, 0xc0, !PT ;  /* 0x0000001fbd027812 */ /* 0x000fcc00078ec0ff */
[----:B------:R-:W-:Y:S05]  /*1340*/  BRA.U UP1, `(.L_x_17) ;  /* 0x0000001101307547 */ /* 0x000fea000b800000 */
[----:B------:R-:W1:Y:S01]  /*1350*/  LDCU UR13, c[0x0][0x38c] ;  /* 0x00007180ff0d77ac */ /* 0x000e620008000800 */
[----:B------:R-:W2:Y:S01]  /*1360*/  LDC R9, c[0x0][0x370] ;  /* 0x0000dc00ff097b82 */ /* 0x000ea20000000800 */
[----:B------:R-:W-:Y:S01]  /*1370*/  PLOP3.LUT P1, PT, PT, PT, UP2, 0x80, 0x8 ;  /* 0x000000000008781c */ /* 0x000fe20003f2f028 */
[----:B------:R-:W-:Y:S01]  /*1380*/  IMAD.MOV.U32 R15, RZ, RZ, 0x1 ;  /* 0x00000001ff0f7424 */ /* 0x000fe200078e00ff */
[----:B------:R-:W-:Y:S01]  /*1390*/  ISETP.EQ.OR P4, PT, R2, RZ, P5 ;  /* 0x000000ff0200720c */ /* 0x000fe20002f82670 */
[----:B------:R-:W-:Y:S01]  /*13a0*/  IMAD.MOV.U32 R14, RZ, RZ, RZ ;  /* 0x000000ffff0e7224 */ /* 0x000fe200078e00ff */
[----:B------:R-:W-:Y:S02]  /*13b0*/  PLOP3.LUT P1, PT, P1, PT, PT, 0x8, 0x80 ;  /* 0x000000000080781c */ /* 0x000fe40000f2e170 */
[----:B------:R-:W-:Y:S01]  /*13c0*/  CS2R R12, SRZ ;  /* 0x00000000000c7805 */ /* 0x000fe2000001ff00 */
[----:B------:R-:W-:Y:S01]  /*13d0*/  IMAD.MOV.U32 R10, RZ, RZ, 0x1 ;  /* 0x00000001ff0a7424 */ /* 0x000fe200078e00ff */
[----:B------:R-:W4:Y:S01]  /*13e0*/  LDC R0, c[0x0][0x374] ;  /* 0x0000dd00ff007b82 */ /* 0x000f220000000800 */
[----:B------:R-:W2:Y:S01]  /*13f0*/  LDCU.64 UR22, c[0x0][0x348] ;  /* 0x00006900ff1677ac */ /* 0x000ea20008000a00 */
[----:B------:R-:W-:Y:S01]  /*1400*/  UMOV UR6, URZ ;  /* 0x000000ff00067c82 */ /* 0x000fe20008000000 */
[----:B-1----:R-:W-:-:S04]  /*1410*/  UIADD3 UR5, UPT, UPT, UR13, 0x3f, URZ ;  /* 0x0000003f0d057890 */ /* 0x002fc8000fffe0ff */
[----:B------:R-:W-:-:S04]  /*1420*/  USHF.R.S32.HI UR4, URZ, 0x1f, UR5 ;  /* 0x0000001fff047899 */ /* 0x000fc80008011405 */
[----:B------:R-:W-:-:S04]  /*1430*/  ULEA.HI UR4, UR4, UR5, URZ, 0x6 ;  /* 0x0000000504047291 */ /* 0x000fc8000f8f30ff */
[----:B------:R-:W-:Y:S02]  /*1440*/  USHF.R.S32.HI UR15, URZ, 0x6, UR4 ;  /* 0x00000006ff0f7899 */ /* 0x000fe40008011404 */
[----:B------:R-:W-:Y:S02]  /*1450*/  UIADD3 UR4, UPT, UPT, UR13, -0x1, URZ ;  /* 0xffffffff0d047890 */ /* 0x000fe4000fffe0ff */
[----:B------:R-:W-:Y:S02]  /*1460*/  UISETP.LT.U32.AND UP0, UPT, UR15, 0x3, UPT ;  /* 0x000000030f00788c */ /* 0x000fe4000bf01070 */
[----:B------:R-:W-:Y:S02]  /*1470*/  UISETP.GE.U32.AND UP1, UPT, UR4, -0x7f, UPT ;  /* 0xffffff810400788c */ /* 0x000fe4000bf26070 */
[----:B------:R-:W-:Y:S02]  /*1480*/  USEL UR14, UR15, 0x3, UP0 ;  /* 0x000000030f0e7887 */ /* 0x000fe40008000000 */
[----:B------:R-:W-:-:S02]  /*1490*/  UIADD3 UR13, UPT, UPT, UR13, 0x7e, URZ ;  /* 0x0000007e0d0d7890 */ /* 0x000fc4000fffe0ff */
[----:B------:R-:W-:Y:S02]  /*14a0*/  UIADD3 UR5, UPT, UPT, UR14, -0x1, URZ ;  /* 0xffffffff0e057890 */ /* 0x000fe4000fffe0ff */
[----:B------:R-:W-:-:S03]  /*14b0*/  UIADD3 UR7, UPT, UPT, UR15, -UR14, URZ ;  /* 0x8000000e0f077290 */ /* 0x000fc6000fffe0ff */
[----:B------:R-:W-:-:S04]  /*14c0*/  @UP1 UIADD3 UR5, UPT, UPT, UR14, URZ, URZ ;  /* 0x000000ff0e051290 */ /* 0x000fc8000fffe0ff */
[----:B--2---:R-:W-:-:S12]  /*14d0*/  UIADD3 UR5, UPT, UPT, UR5, 0x1, URZ ;  /* 0x0000000105057890 */ /* 0x004fd8000fffe0ff */
.L_x_35:
[----:B------:R-:W-:Y:S01]  /*14e0*/  UISETP.NE.AND UP0, UPT, UR37, URZ, UPT ;  /* 0x000000ff2500728c */ /* 0x000fe2000bf05270 */
[----:B------:R-:W1:Y:S08]  /*14f0*/  S2UR UR37, SR_CgaCtaId ;  /* 0x00000000002579c3 */ /* 0x000e700000008800 */
[----:B------:R-:W-:Y:S05]  /*1500*/  BRA.U UP0, `(.L_x_18) ;  /* 0x0000000100347547 */ /* 0x000fea000b800000 */
[----:B------:R-:W2:Y:S01]  /*1510*/  S2R R2, SR_CgaCtaId ;  /* 0x0000000000027919 */ /* 0x000ea20000008800 */
[----:B------:R-:W-:-:S04]  /*1520*/  MOV R3, 0x400 ;  /* 0x0000040000037802 */ /* 0x000fc80000000f00 */
[----:B--2---:R-:W-:Y:S02]  /*1530*/  LEA R3, R2, R3, 0x18 ;  /* 0x0000000302037211 */ /* 0x004fe400078ec0ff */
[----:B------:R-:W-:-:S03]  /*1540*/  SHF.L.U32 R2, R10, 0x1f, RZ ;  /* 0x0000001f0a027819 */ /* 0x000fc600000006ff */
[----:B------:R-:W-:-:S04]  /*1550*/  IMAD R3, R12, 0x8, R3 ;  /* 0x000000080c037824 */ /* 0x000fc800078e0203 */
[----:B------:R-:W2:Y:S02]  /*1560*/  SYNCS.PHASECHK.TRANS64.TRYWAIT P0, [R3+URZ+0xd0], R2 ;  /* 0x0000d002030075a7 */ /* 0x000ea400080011ff */
[----:B--2---:R-:W-:Y:S05]  /*1570*/  @!P0 BRA `(.L_x_19) ;  /* 0x0000006800b88947 */ /* 0x004fea0003800000 */
.L_x_105:
[----:B------:R-:W-:Y:S01]  /*1580*/  VIADD R12, R12, 0x1 ;  /* 0x000000010c0c7836 */ /* 0x000fe20000000000 */
[----:B------:R2:W-:Y:S04]  /*1590*/  SYNCS.ARRIVE.TRANS64.A1T0 RZ, [R3+URZ+0xc0], RZ ;  /* 0x0000c0ff03ff79a7 */ /* 0x0005e800081000ff */
[----:B------:R-:W-:-:S04]  /*15a0*/  ISETP.NE.AND P0, PT, R12, 0x2, PT ;  /* 0x000000020c00780c */ /* 0x000fc80003f05270 */
[----:B------:R-:W-:Y:S02]  /*15b0*/  SEL R12, R12, RZ, P0 ;  /* 0x000000ff0c0c7207 */ /* 0x000fe40000000000 */
[----:B--2---:R-:W-:-:S04]  /*15c0*/  SEL R3, RZ, 0x1, P0 ;  /* 0x00000001ff037807 */ /* 0x004fc80000000000 */
[----:B------:R-:W-:-:S07]  /*15d0*/  LOP3.LUT R10, R10, R3, RZ, 0x3c, !PT ;  /* 0x000000030a0a7212 */ /* 0x000fce00078e3cff */
.L_x_18:
[----:B------:R-:W-:Y:S01]  /*15e0*/  UMOV UR4, 0x400 ;  /* 0x0000040000047882 */ /* 0x000fe20000000000 */
[----:B------:R-:W-:Y:S01]  /*15f0*/  SHF.L.U32 R2, R15, 0x1f, RZ ;  /* 0x0000001f0f027819 */ /* 0x000fe200000006ff */
[----:B-1----:R-:W-:Y:S01]  /*1600*/  ULEA UR4, UR37, UR4, 0x18 ;  /* 0x0000000425047291 */ /* 0x002fe2000f8ec0ff */
[----:B------:R-:W-:Y:S01]  /*1610*/  R2UR UR35, R21 ;  /* 0x00000000152372ca */ /* 0x000fe200000e0000 */
[----:B------:R-:W-:Y:S01]  /*1620*/  UISETP.GE.U32.AND UP0, UPT, UR13, 0x7f, UPT ;  /* 0x0000007f0d00788c */ /* 0x000fe2000bf06070 */
[----:B------:R-:W-:Y:S01]  /*1630*/  R2UR UR11, R20 ;  /* 0x00000000140b72ca */ /* 0x000fe200000e0000 */
[----:B------:R-:W-:Y:S01]  /*1640*/  ULEA UR8, UR6, UR4, 0x3 ;  /* 0x0000000406087291 */ /* 0x000fe2000f8e18ff */
[----:B------:R-:W-:-:S08]  /*1650*/  UMOV UR24, URZ ;  /* 0x000000ff00187c82 */ /* 0x000fd00008000000 */
[----:B------:R1:W2:Y:S01]  /*1660*/  SYNCS.PHASECHK.TRANS64.TRYWAIT P0, [UR8+0x18], R2 ;  /* 0x00001802ff0075a7 */ /* 0x0002a20008001108 */
[----:B------:R-:W-:Y:S02]  /*1670*/  USHF.L.U32 UR35, UR35, 0x7, URZ ;  /* 0x0000000723237899 */ /* 0x000fe400080006ff */
[----:B------:R-:W-:Y:S01]  /*1680*/  USHF.L.U32 UR11, UR11, 0x7, URZ ;  /* 0x000000070b0b7899 */ /* 0x000fe200080006ff */
[----:B------:R-:W-:Y:S11]  /*1690*/  BRA.U !UP0, `(.L_x_20) ;  /* 0x0000000108a47547 */ /* 0x000ff6000b800000 */
[----:B------:R-:W-:Y:S01]  /*16a0*/  UMOV UR16, URZ ;  /* 0x000000ff00107c82 */ /* 0x000fe20008000000 */
[----:B------:R-:W-:-:S05]  /*16b0*/  UMOV UR17, UR6 ;  /* 0x0000000600117c82 */ /* 0x000fca0008000000 */
.L_x_25:
[----:B-1----:R-:W-:Y:S01]  /*16c0*/  ULEA UR33, UR17, UR4, 0x3 ;  /* 0x0000000411217291 */ /* 0x002fe2000f8e18ff */
[----:B--2---:R-:W-:Y:S01]  /*16d0*/  @!P5 MOV R3, 0x4000 ;  /* 0x000040000003d802 */ /* 0x004fe20000000f00 */
[----:B--2---:R-:W-:Y:S10]  /*16e0*/  @P0 BRA `(.L_x_21) ;  /* 0x00000000000c0947 */ /* 0x004ff40003800000 */
[----:B------:R-:W-:-:S04]  /*16f0*/  SHF.L.U32 R5, R15, 0x1f, RZ ;  /* 0x0000001f0f057819 */ /* 0x000fc800000006ff */
[----:B------:R-:W2:Y:S02]  /*1700*/  SYNCS.PHASECHK.TRANS64.TRYWAIT P0, [UR33+0x18], R5 ;  /* 0x00001805ff0075a7 */ /* 0x000ea40008001121 */
[----:B--2---:R-:W-:Y:S05]  /*1710*/  @!P0 BRA `(.L_x_22) ;  /* 0x0000006800648947 */ /* 0x004fea0003800000 */
.L_x_21:
[----:B------:R2:W-:Y:S01]  /*1720*/  @!P5 SYNCS.ARRIVE.TRANS64 RZ, [UR33], R3 ;  /* 0x00000003ffffd9a7 */ /* 0x0005e20008000021 */
[----:B------:R-:W-:Y:S04]  /*1730*/  BSSY.RECONVERGENT B0, `(.L_x_23) ;  /* 0x0000003000007945 */ /* 0x000fe80003800200 */
[----:B------:R-:W-:Y:S05]  /*1740*/  @P4 BRA `(.L_x_24) ;  /* 0x0000000000044947 */ /* 0x000fea0003800000 */
[----:B------:R-:W-:Y:S05]  /*1750*/  BPT.TRAP 0x1 ;  /* 0x000000040000795c */ /* 0x000fea0000300000 */
.L_x_24:
[----:B------:R-:W-:Y:S05]  /*1760*/  BSYNC.RECONVERGENT B0 ;  /* 0x0000000000007941 */ /* 0x000fea0003800200 */
.L_x_23:
[----:B------:R-:W-:Y:S02]  /*1770*/  UIADD3 UR6, UPT, UPT, UR17, 0x1, URZ ;  /* 0x0000000111067890 */ /* 0x000fe4000fffe0ff */
[----:B------:R-:W-:Y:S02]  /*1780*/  UIADD3 UR26, UP1, UPT, UR22, 0x80, URZ ;  /* 0x00000080161a7890 */ /* 0x000fe4000ff3e0ff */
[----:B------:R-:W-:Y:S02]  /*1790*/  UISETP.NE.AND UP0, UPT, UR6, 0x3, UPT ;  /* 0x000000030600788c */ /* 0x000fe4000bf05270 */
[----:B------:R-:W-:Y:S02]  /*17a0*/  USHF.L.U32 UR34, UR16, 0x6, URZ ;  /* 0x0000000610227899 */ /* 0x000fe400080006ff */
[----:B------:R-:W-:Y:S02]  /*17b0*/  USEL UR9, URZ, 0x1, UP0 ;  /* 0x00000001ff097887 */ /* 0x000fe40008000000 */
[----:B------:R-:W-:-:S02]  /*17c0*/  USEL UR6, UR6, URZ, UP0 ;  /* 0x000000ff06067287 */ /* 0x000fc40008000000 */
[----:B------:R-:W-:Y:S02]  /*17d0*/  UIADD3 UR20, UP0, UPT, UR22, 0x180, URZ ;  /* 0x0000018016147890 */ /* 0x000fe4000ff1e0ff */
[----:B------:R-:W-:Y:S01]  /*17e0*/  ULEA UR8, UR6, UR4, 0x3 ;  /* 0x0000000406087291 */ /* 0x000fe2000f8e18ff */
[----:B------:R-:W-:Y:S01]  /*17f0*/  LOP3.LUT R15, R15, UR9, RZ, 0x3c, !PT ;  /* 0x000000090f0f7c12 */ /* 0x000fe2000f8e3cff */
[----:B------:R-:W-:Y:S02]  /*1800*/  UIADD3.X UR27, UPT, UPT, URZ, UR23, URZ, UP1, !UPT ;  /* 0x00000017ff1b7290 */ /* 0x000fe40008ffe4ff */
[----:B------:R-:W-:Y:S01]  /*1810*/  UIADD3.X UR21, UPT, UPT, URZ, UR23, URZ, UP0, !UPT ;  /* 0x00000017ff157290 */ /* 0x000fe200087fe4ff */
[----:B-1----:R-:W-:Y:S01]  /*1820*/  SHF.L.U32 R2, R15, 0x1f, RZ ;  /* 0x0000001f0f027819 */ /* 0x002fe200000006ff */
[----:B------:R-:W-:Y:S01]  /*1830*/  UMOV UR18, 0x0 ;  /* 0x0000000000127882 */ /* 0x000fe20000000000 */
[----:B------:R-:W-:Y:S01]  /*1840*/  UMOV UR19, 0x10000000 ;  /* 0x1000000000137882 */ /* 0x000fe20000000000 */
[----:B------:R-:W-:Y:S01]  /*1850*/  UMOV UR12, UR36 ;  /* 0x00000024000c7c82 */ /* 0x000fe20008000000 */
[----:B------:R1:W1:Y:S01]  /*1860*/  SYNCS.PHASECHK.TRANS64.TRYWAIT P0, [UR8+0x18], R2 ;  /* 0x00001802ff0075a7 */ /* 0x0002620008001108 */
[----:B------:R-:W-:Y:S01]  /*1870*/  ULEA UR8, UR17, UR4, 0xd ;  /* 0x0000000411087291 */ /* 0x000fe2000f8e68ff */
[----:B------:R-:W-:Y:S01]  /*1880*/  UMOV UR9, UR33 ;  /* 0x0000002100097c82 */ /* 0x000fe20008000000 */
[----:B------:R-:W-:-:S02]  /*1890*/  UMOV UR10, UR34 ;  /* 0x00000022000a7c82 */ /* 0x000fc40008000000 */
[----:B------:R-:W-:Y:S02]  /*18a0*/  UIADD3 UR32, UPT, UPT, UR8, 0x8400, URZ ;  /* 0x0000840008207890 */ /* 0x000fe4000fffe0ff */
[----:B------:R-:W-:Y:S02]  /*18b0*/  UIADD3 UR8, UPT, UPT, UR8, 0xe400, URZ ;  /* 0x0000e40008087890 */ /* 0x000fe4000fffe0ff */
[----:B------:R-:W-:Y:S01]  /*18c0*/  UIADD3 UR16, UPT, UPT, UR16, 0x1, URZ ;  /* 0x0000000110107890 */ /* 0x000fe2000fffe0ff */
[----:B------:R-:W-:Y:S01]  /*18d0*/  UMOV UR24, UR5 ;  /* 0x0000000500187c82 */ /* 0x000fe20008000000 */
[----:B------:R-:W-:Y:S02]  /*18e0*/  UMOV UR17, UR6 ;  /* 0x0000000600117c82 */ /* 0x000fe40008000000 */
[----:B------:R-:W-:Y:S01]  /*18f0*/  UISETP.NE.AND UP0, UPT, UR16, UR5, UPT ;  /* 0x000000051000728c */ /* 0x000fe2000bf05270 */
[----:B------:R1:W-:Y:S02]  /*1900*/  UTMALDG.3D [UR32], [UR26], desc[UR18] ;  /* 0x000012201a0075b4 */ /* 0x0003e40008011000 */
[----:B------:R1:W-:Y:S06]  /*1910*/  UTMALDG.3D [UR8], [UR20], desc[UR18] ;  /* 0x00001208140075b4 */ /* 0x0003ec0008011000 */
[----:B------:R-:W-:Y:S05]  /*1920*/  BRA.U UP0, `(.L_x_25) ;  /* 0xfffffffd00647547 */ /* 0x000fea000b83ffff */
.L_x_20:
[----:B-1----:R-:W-:Y:S01]  /*1930*/  ULEA UR8, UR6, UR4, 0x3 ;  /* 0x0000000406087291 */ /* 0x002fe2000f8e18ff */
[----:B------:R-:W-:Y:S01]  /*1940*/  SHF.L.U32 R2, R15, 0x1f, RZ ;  /* 0x0000001f0f027819 */ /* 0x000fe200000006ff */
[----:B------:R-:W-:Y:S01]  /*1950*/  @!P1 SYNCS.ARRIVE.TRANS64.A1T0 RZ, [UR4+0x58], RZ ;  /* 0x000058ffffff99a7 */ /* 0x000fe20008100004 */
[----:B------:R-:W-:-:S06]  /*1960*/  UISETP.GT.AND UP0, UPT, UR15, UR14, UPT ;  /* 0x0000000e0f00728c */ /* 0x000fcc000bf04270 */
[----:B--2---:R1:W2:Y:S03]  /*1970*/  SYNCS.PHASECHK.TRANS64.TRYWAIT P0, [UR8+0x18], R2 ;  /* 0x00001802ff0075a7 */ /* 0x0042a60008001108 */
[----:B------:R-:W-:Y:S05]  /*1980*/  BRA.U !UP0, `(.L_x_26) ;  /* 0x0000000108a87547 */ /* 0x000fea000b800000 */
[----:B------:R-:W-:Y:S01]  /*1990*/  UIADD3 UR21, UPT, UPT, UR7, UR24, URZ ;  /* 0x0000001807157290 */ /* 0x000fe2000fffe0ff */
[----:B------:R-:W-:-:S11]  /*19a0*/  UMOV UR25, UR6 ;  /* 0x0000000600197c82 */ /* 0x000fd60008000000 */
.L_x_31:
[----:B-1----:R-:W-:Y:S01]  /*19b0*/  ULEA UR17, UR25, UR4, 0x3 ;  /* 0x0000000419117291 */ /* 0x002fe2000f8e18ff */
[----:B--2---:R-:W-:Y:S01]  /*19c0*/  @!P5 MOV R3, 0x4000 ;  /* 0x000040000003d802 */ /* 0x004fe20000000f00 */
[----:B--2---:R-:W-:Y:S10]  /*19d0*/  @P0 BRA `(.L_x_27) ;  /* 0x00000000000c0947 */ /* 0x004ff40003800000 */
[----:B------:R-:W-:-:S04]  /*19e0*/  SHF.L.U32 R5, R15, 0x1f, RZ ;  /* 0x0000001f0f057819 */ /* 0x000fc800000006ff */
[----:B------:R-:W2:Y:S02]  /*19f0*/  SYNCS.PHASECHK.TRANS64.TRYWAIT P0, [UR17+0x18], R5 ;  /* 0x00001805ff0075a7 */ /* 0x000ea40008001111 */
[----:B--2---:R-:W-:Y:S05]  /*1a00*/  @!P0 BRA `(.L_x_28) ;  /* 0x0000006400c08947 */ /* 0x004fea0003800000 */
.L_x_27:
[----:B------:R2:W-:Y:S01]  /*1a10*/  @!P5 SYNCS.ARRIVE.TRANS64 RZ, [UR17], R3 ;  /* 0x00000003ffffd9a7 */ /* 0x0005e20008000011 */
[----:B------:R-:W-:Y:S04]  /*1a20*/  BSSY.RECONVERGENT B0, `(.L_x_29) ;  /* 0x0000003000007945 */ /* 0x000fe80003800200 */
[----:B------:R-:W-:Y:S05]  /*1a30*/  @P4 BRA `(.L_x_30) ;  /* 0x0000000000044947 */ /* 0x000fea0003800000 */
[----:B------:R-:W-:Y:S05]  /*1a40*/  BPT.TRAP 0x1 ;  /* 0x000000040000795c */ /* 0x000fea0000300000 */
.L_x_30:
[----:B------:R-:W-:Y:S05]  /*1a50*/  BSYNC.RECONVERGENT B0 ;  /* 0x0000000000007941 */ /* 0x000fea0003800200 */
.L_x_29:
        /* <DEDUP_REMOVED lines=20> */
[----:B------:R-:W-:Y:S01]  /*1ba0*/  UIADD3 UR8, UPT, UPT, UR8, 0xe400, URZ ;  /* 0x0000e40008087890 */ /* 0x000fe2000fffe0ff */
[----:B------:R-:W-:Y:S01]  /*1bb0*/  UMOV UR9, UR17 ;  /* 0x0000001100097c82 */ /* 0x000fe20008000000 */
[----:B------:R-:W-:Y:S01]  /*1bc0*/  UMOV UR10, UR18 ;  /* 0x00000012000a7c82 */ /* 0x000fe20008000000 */
[----:B------:R-:W-:Y:S01]  /*1bd0*/  UIADD3 UR24, UPT, UPT, UR24, 0x1, URZ ;  /* 0x0000000118187890 */ /* 0x000fe2000fffe0ff */
[----:B------:R-:W-:-:S03]  /*1be0*/  UMOV UR25, UR6 ;  /* 0x0000000600197c82 */ /* 0x000fc60008000000 */
[----:B------:R1:W-:Y:S01]  /*1bf0*/  UTMALDG.3D [UR16], [UR30], desc[UR26] ;  /* 0x00001a101e0075b4 */ /* 0x0003e20008011000 */
[----:B------:R-:W-:Y:S01]  /*1c00*/  UISETP.NE.AND UP0, UPT, UR24, UR21, UPT ;  /* 0x000000151800728c */ /* 0x000fe2000bf05270 */
[----:B------:R1:W-:Y:S08]  /*1c10*/  UTMALDG.3D [UR8], [UR28], desc[UR26] ;  /* 0x00001a081c0075b4 */ /* 0x0003f00008011000 */
[----:B------:R-:W-:Y:S05]  /*1c20*/  BRA.U UP0, `(.L_x_31) ;  /* 0xfffffffd00607547 */ /* 0x000fea000b83ffff */
.L_x_26:
[C---:B-1----:R-:W-:Y:S01]  /*1c30*/  LEA R2, R14.reuse, UR4, 0x3 ;  /* 0x000000040e027c11 */ /* 0x042fe2000f8e18ff */
[----:B------:R-:W-:Y:S01]  /*1c40*/  NOP ;  /* 0x0000000000007918 */ /* 0x000fe20000000000 */
[----:B--2---:R-:W-:Y:S02]  /*1c50*/  SHF.L.U32 R3, R13, 0x1f, RZ ;  /* 0x0000001f0d037819 */ /* 0x004fe400000006ff */
[----:B------:R-:W-:Y:S02]  /*1c60*/  LEA R4, R14, UR4, 0x4 ;  /* 0x000000040e047c11 */ /* 0x000fe4000f8e20ff */
[----:B------:R-:W1:Y:S02]  /*1c70*/  SYNCS.PHASECHK.TRANS64.TRYWAIT P0, [R2+URZ+0x60], R3 ;  /* 0x00006003020075a7 */ /* 0x000e6400080011ff */
[----:B-1----:R-:W-:Y:S05]  /*1c80*/  @!P0 BRA `(.L_x_32) ;  /* 0x0000006400388947 */ /* 0x002fea0003800000 */
.L_x_108:
[----:B------:R-:W2:Y:S01]  /*1c90*/  LDS.128 R4, [R4+0xf0] ;  /* 0x0000f00004047984 */ /* 0x000ea20000000c00 */
[----:B---3--:R-:W-:Y:S01]  /*1ca0*/  ISETP.GE.AND P0, PT, R72, 0x1, PT ;  /* 0x000000014800780c */ /* 0x008fe20003f06270 */
[----:B-1----:R-:W-:Y:S01]  /*1cb0*/  VIADD R2, R2, 0x70 ;  /* 0x0000007002027836 */ /* 0x002fe20000000000 */
[----:B------:R-:W-:Y:S01]  /*1cc0*/  @!PT LDS RZ, [RZ] ;  /* 0x00000000fffff984 */ /* 0x000fe20000000800 */
[----:B------:R-:W-:Y:S01]  /*1cd0*/  @!PT LDS RZ, [RZ] ;  /* 0x00000000fffff984 */ /* 0x000fe20000000800 */
[----:B------:R-:W-:Y:S01]  /*1ce0*/  @!PT LDS RZ, [RZ] ;  /* 0x00000000fffff984 */ /* 0x000fe20000000800 */
[----:B------:R-:W-:Y:S01]  /*1cf0*/  @!PT LDS RZ, [RZ] ;  /* 0x00000000fffff984 */ /* 0x000fe20000000800 */
[----:B------:R1:W-:Y:S06]  /*1d00*/  MEMBAR.ALL.CTA ;  /* 0x0000000000007992 */ /* 0x0003ec0000008000 */
[----:B-1----:R-:W1:Y:S01]  /*1d10*/  FENCE.VIEW.ASYNC.S ;  /* 0x00000000000073c6 */ /* 0x002e620000000000 */
[----:B------:R-:W-:-:S04]  /*1d20*/  PRMT R2, RZ, 0x654, R2 ;  /* 0x00000654ff027816 */ /* 0x000fc80000000002 */
[----:B-1----:R1:W-:Y:S01]  /*1d30*/  SYNCS.ARRIVE.TRANS64.RED.A1T0 RZ, [R2+URZ], RZ ;  /* 0x000000ff02ff79a7 */ /* 0x0023e200081004ff */
[----:B--2---:R-:W-:-:S13]  /*1d40*/  LOP3.LUT P2, RZ, R6, 0x1, RZ, 0xc0, !PT ;  /* 0x0000000106ff7812 */ /* 0x004fda000784c0ff */
[----:B------:R-:W-:Y:S01]  /*1d50*/  @P2 SHF.R.U32.HI R3, RZ, 0x10, R5 ;  /* 0x00000010ff032819 */ /* 0x000fe20000011605 */
[----:B------:R-:W-:Y:S01]  /*1d60*/  VOTEU.ANY UP0, P2 ;  /* 0x0000000000ff7886 */ /* 0x000fe20001000100 */
[----:B------:R-:W-:Y:S02]  /*1d70*/  @P2 MOV R11, R4 ;  /* 0x00000004000b2202 */ /* 0x000fe40000000f00 */
[----:B------:R-:W-:Y:S02]  /*1d80*/  @P2 R2UR.BROADCAST UR8, R3 ;  /* 0x00000000030822ca */ /* 0x000fe400008e0000 */
[----:B------:R-:W-:-:S11]  /*1d90*/  @P2 LOP3.LUT R8, R5, 0xffff, RZ, 0xc0, !PT ;  /* 0x0000ffff05082812 */ /* 0x000fd600078ec0ff */
[----:B------:R-:W-:Y:S01]  /*1da0*/  @UP0 UMOV UR36, UR8 ;  /* 0x0000000800240c82 */ /* 0x000fe20008000000 */
[----:B-1----:R-:W-:Y:S05]  /*1db0*/  @!P0 BRA `(.L_x_33) ;  /* 0x0000000000b88947 */ /* 0x002fea0003800000 */
[----:B------:R-:W4:Y:S01]  /*1dc0*/  LDC.64 R4, c[0x0][0xb18] ;  /* 0x0002c600ff047b82 */ /* 0x000f220000000a00 */
[----:B------:R-:W-:-:S07]  /*1dd0*/  ISETP.NE.AND P3, PT, R72, 0x1, PT ;  /* 0x000000014800780c */ /* 0x000fce0003f65270 */
[----:B------:R-:W1:Y:S08]  /*1de0*/  LDC.64 R6, c[0x0][0xb10] ;  /* 0x0002c400ff067b82 */ /* 0x000e700000000a00 */
[----:B------:R-:W2:Y:S08]  /*1df0*/  LDC R16, c[0x0][0xb20] ;  /* 0x0002c800ff107b82 */ /* 0x000eb00000000800 */
[----:B------:R-:W3:Y:S01]  /*1e00*/  LDC R18, c[0x0][0xb0c] ;  /* 0x0002c300ff127b82 */ /* 0x000ee20000000800 */
[----:B----4-:R-:W-:Y:S01]  /*1e10*/  IMAD.HI.U32 R17, R0, R5, RZ ;  /* 0x0000000500117227 */ /* 0x010fe200078e00ff */
[----:B------:R-:W-:-:S03]  /*1e20*/  ISETP.NE.AND P0, PT, R4, 0x1, PT ;  /* 0x000000010400780c */ /* 0x000fc60003f05270 */
[----:B------:R-:W-:-:S03]  /*1e30*/  IMAD.HI.U32 R5, R8, R5, RZ ;  /* 0x0000000508057227 */ /* 0x000fc600078e00ff */
[----:B------:R-:W4:Y:S01]  /*1e40*/  LDC.64 R2, c[0x0][0xb28] ;  /* 0x0002ca00ff027b82 */ /* 0x000f220000000a00 */
[----:B-1----:R-:W-:-:S04]  /*1e50*/  IMAD.HI.U32 R20, R9, R6, RZ ;  /* 0x0000000609147227 */ /* 0x002fc800078e00ff */
[----:B------:R-:W-:Y:S01]  /*1e60*/  IMAD.HI.U32 R22, R11, R6, RZ ;  /* 0x000000060b167227 */ /* 0x000fe200078e00ff */
[----:B------:R-:W-:Y:S02]  /*1e70*/  SHF.R.U32.HI R20, RZ, R7, R20 ;  /* 0x00000007ff147219 */ /* 0x000fe40000011614 */
[-C--:B--2---:R-:W-:Y:S02]  /*1e80*/  SHF.R.U32.HI R17, RZ, R16.reuse, R17 ;  /* 0x00000010ff117219 */ /* 0x084fe40000011611 */
[----:B------:R-:W-:Y:S02]  /*1e90*/  SHF.R.U32.HI R5, RZ, R16, R5 ;  /* 0x00000010ff057219 */ /* 0x000fe40000011605 */
[----:B------:R-:W-:Y:S02]  /*1ea0*/  SEL R17, R0, R17, !P0 ;  /* 0x0000001100117207 */ /* 0x000fe40004000000 */
[----:B------:R-:W-:Y:S02]  /*1eb0*/  SHF.R.U32.HI R22, RZ, R7, R22 ;  /* 0x00000007ff167219 */ /* 0x000fe40000011616 */
[----:B---3--:R-:W-:-:S02]  /*1ec0*/  ISETP.NE.AND P1, PT, R18, 0x1, PT ;  /* 0x000000011200780c */ /* 0x008fc40003f25270 */
[----:B------:R-:W-:Y:S02]  /*1ed0*/  SEL R5, R8, R5, !P0 ;  /* 0x0000000508057207 */ /* 0x000fe40004000000 */
[----:B------:R-:W-:Y:S02]  /*1ee0*/  SEL R19, R9, R20, !P1 ;  /* 0x0000001409137207 */ /* 0x000fe40004800000 */
[----:B------:R-:W-:Y:S01]  /*1ef0*/  SEL R7, R11, R22, !P1 ;  /* 0x000000160b077207 */ /* 0x000fe20004800000 */
[----:B----4-:R-:W-:-:S04]  /*1f00*/  IMAD.HI.U32 R20, R17, R2, RZ ;  /* 0x0000000211147227 */ /* 0x010fc800078e00ff */
[----:B------:R-:W-:Y:S01]  /*1f10*/  IMAD.HI.U32 R6, R19, R2, RZ ;  /* 0x0000000213067227 */ /* 0x000fe200078e00ff */
[----:B------:R-:W-:-:S04]  /*1f20*/  @P3 SHF.R.U32.HI R17, RZ, R3, R20 ;  /* 0x00000003ff113219 */ /* 0x000fc80000011614 */
[----:B------:R-:W-:Y:S01]  /*1f30*/  @P3 SHF.R.U32.HI R19, RZ, R3, R6 ;  /* 0x00000003ff133219 */ /* 0x000fe20000011606 */
[----:B------:R-:W-:-:S04]  /*1f40*/  IMAD R17, R72, R17, RZ ;  /* 0x0000001148117224 */ /* 0x000fc800078e02ff */
[----:B------:R-:W-:Y:S01]  /*1f50*/  IMAD R6, R72, R19, RZ ;  /* 0x0000001348067224 */ /* 0x000fe200078e02ff */
[C---:B------:R-:W-:Y:S02]  /*1f60*/  ISETP.GE.AND P0, PT, R5.reuse, R17, PT ;  /* 0x000000110500720c */ /* 0x040fe40003f06270 */
[----:B------:R-:W-:Y:S02]  /*1f70*/  IADD3 R17, PT, PT, -R5, RZ, RZ ;  /* 0x000000ff05117210 */ /* 0x000fe40007ffe1ff */
[----:B------:R-:W-:Y:S01]  /*1f80*/  ISETP.GE.OR P0, PT, R7, R6, P0 ;  /* 0x000000060700720c */ /* 0x000fe20000706670 */
[----:B------:R-:W-:-:S04]  /*1f90*/  IMAD.HI.U32 R6, R5, R2, RZ ;  /* 0x0000000205067227 */ /* 0x000fc800078e00ff */
[----:B------:R-:W-:Y:S01]  /*1fa0*/  IMAD R8, R4, R17, R8 ;  /* 0x0000001104087224 */ /* 0x000fe200078e0208 */
[----:B------:R-:W-:-:S04]  /*1fb0*/  SHF.R.U32.HI R6, RZ, R3, R6 ;  /* 0x00000003ff067219 */ /* 0x000fc80000011606 */
[----:B------:R-:W-:-:S03]  /*1fc0*/  SEL R6, R5, R6, !P3 ;  /* 0x0000000605067207 */ /* 0x000fc60005800000 */
[----:B------:R-:W-:-:S04]  /*1fd0*/  @!P0 IMAD.HI.U32 R16, R7, R2, RZ ;  /* 0x0000000207108227 */ /* 0x000fc800078e00ff */
[----:B------:R-:W-:Y:S01]  /*1fe0*/  IMAD.MOV R2, RZ, RZ, -R6 ;  /* 0x000000ffff027224 */ /* 0x000fe200078e0a06 */
[----:B------:R-:W-:-:S03]  /*1ff0*/  @!P0 SHF.R.U32.HI R16, RZ, R3, R16 ;  /* 0x00000003ff108219 */ /* 0x000fc60000011610 */
[----:B------:R-:W-:Y:S01]  /*2000*/  IMAD R2, R72, R2, R5 ;  /* 0x0000000248027224 */ /* 0x000fe200078e0205 */
        /* <DEDUP_REMOVED lines=9> */
.L_x_33:
[----:B------:R-:W1:Y:S02]  /*20a0*/  LDCU UR8, c[0x0][0xb30] ;  /* 0x00016600ff0877ac */ /* 0x000e640008000800 */
[----:B-1----:R-:W-:-:S09]  /*20b0*/  UISETP.NE.AND UP0, UPT, UR8, 0x1, UPT ;  /* 0x000000010800788c */ /* 0x002fd2000bf05270 */
[----:B------:R-:W-:Y:S05]  /*20c0*/  BRA.U UP0, `(.L_x_34) ;  /* 0x0000000100407547 */ /* 0x000fea000b800000 */
[----:B------:R-:W1:Y:S08]  /*20d0*/  LDC.64 R4, c[0x0][0xb10] ;  /* 0x0002c400ff047b82 */ /* 0x000e700000000a00 */
[----:B------:R-:W2:Y:S08]  /*20e0*/  LDC.64 R2, c[0x0][0xb18] ;  /* 0x0002c600ff027b82 */ /* 0x000eb00000000a00 */
[----:B------:R-:W3:Y:S08]  /*20f0*/  LDC R6, c[0x0][0xb20] ;  /* 0x0002c800ff067b82 */ /* 0x000ef00000000800 */
[----:B------:R-:W4:Y:S01]  /*2100*/  LDC R16, c[0x0][0xb0c] ;  /* 0x0002c300ff107b82 */ /* 0x000f220000000800 */
[----:B-1----:R-:W-:-:S05]  /*2110*/  IMAD.HI.U32 R4, R11, R4, RZ ;  /* 0x000000040b047227 */ /* 0x002fca00078e00ff */
[----:B------:R-:W-:Y:S01]  /*2120*/  SHF.R.U32.HI R4, RZ, R5, R4 ;  /* 0x00000005ff047219 */ /* 0x000fe20000011604 */
[----:B--2---:R-:W-:Y:S01]  /*2130*/  IMAD.HI.U32 R3, R8, R3, RZ ;  /* 0x0000000308037227 */ /* 0x004fe200078e00ff */
[----:B------:R-:W-:-:S04]  /*2140*/  ISETP.NE.AND P0, PT, R2, 0x1, PT ;  /* 0x000000010200780c */ /* 0x000fc80003f05270 */
[----:B---3--:R-:W-:-:S04]  /*2150*/  SHF.R.U32.HI R3, RZ, R6, R3 ;  /* 0x00000006ff037219 */ /* 0x008fc80000011603 */
[----:B------:R-:W-:Y:S02]  /*2160*/  SEL R3, R8, R3, !P0 ;  /* 0x0000000308037207 */ /* 0x000fe40004000000 */
[----:B----4-:R-:W-:-:S04]  /*2170*/  ISETP.NE.AND P1, PT, R16, 0x1, PT ;  /* 0x000000011000780c */ /* 0x010fc80003f25270 */
[----:B------:R-:W-:-:S05]  /*2180*/  SEL R4, R11, R4, !P1 ;  /* 0x000000040b047207 */ /* 0x000fca0004800000 */
[----:B------:R-:W-:Y:S02]  /*2190*/  IMAD.IADD R5, R3, 0x1, -R4 ;  /* 0x0000000103057824 */ /* 0x000fe400078e0a04 */
[----:B------:R-:W-:Y:S02]  /*21a0*/  IMAD.IADD R3, R4, 0x1, -R3 ;  /* 0x0000000104037824 */ /* 0x000fe400078e0a03 */
[----:B------:R-:W-:Y:S02]  /*21b0*/  IMAD R11, R5, R16, R11 ;  /* 0x00000010050b7224 */ /* 0x000fe400078e020b */
[----:B------:R-:W-:-:S07]  /*21c0*/  IMAD R8, R3, R2, R8 ;  /* 0x0000000203087224 */ /* 0x000fce00078e0208 */
.L_x_34:
[----:B------:R-:W-:Y:S01]  /*21d0*/  VIADD R14, R14, 0x1 ;  /* 0x000000010e0e7836 */ /* 0x000fe20000000000 */
[----:B------:R-:W-:Y:S01]  /*21e0*/  PLOP3.LUT P1, PT, PT, PT, PT, 0x80, 0x8 ;  /* 0x000000000008781c */ /* 0x000fe20003f2f070 */
[----:B------:R-:W-:Y:S02]  /*21f0*/  IMAD.IADD R21, R11, 0x1, R170 ;  /* 0x000000010b157824 */ /* 0x000fe400078e02aa */
[----:B------:R-:W-:Y:S01]  /*2200*/  IMAD.IADD R20, R8, 0x1, R147 ;  /* 0x0000000108147824 */ /* 0x000fe200078e0293 */
[----:B------:R-:W-:-:S04]  /*2210*/  ISETP.NE.AND P0, PT, R14, 0x2, PT ;  /* 0x000000020e00780c */ /* 0x000fc80003f05270 */
[----:B------:R-:W-:Y:S02]  /*2220*/  SEL R2, RZ, 0x1, P0 ;  /* 0x00000001ff027807 */ /* 0x000fe40000000000 */
[----:B------:R-:W-:Y:S02]  /*2230*/  SEL R14, R14, RZ, P0 ;  /* 0x000000ff0e0e7207 */ /* 0x000fe40000000000 */
[----:B------:R-:W-:Y:S01]  /*2240*/  LOP3.LUT R13, R13, R2, RZ, 0x3c, !PT ;  /* 0x000000020d0d7212 */ /* 0x000fe200078e3cff */
[----:B------:R-:W-:Y:S06]  /*2250*/  @P2 BRA `(.L_x_35) ;  /* 0xfffffff000a02947 */ /* 0x000fec000383ffff */
[----:B------:R-:W-:Y:S01]  /*2260*/  UIADD3 UR4, UPT, UPT, UR4, 0x18, URZ ;  /* 0x0000001804047890 */ /* 0x000fe2000fffe0ff */
[----:B------:R-:W-:-:S03]  /*2270*/  SHF.L.U32 R3, R15, 0x1f, RZ ;  /* 0x0000001f0f037819 */ /* 0x000fc600000006ff */
[----:B------:R-:W-:-:S09]  /*2280*/  ULEA UR5, UR6, UR4, 0x3 ;  /* 0x0000000406057291 */ /* 0x000fd2000f8e18ff */
[----:B------:R-:W1:Y:S02]  /*2290*/  SYNCS.PHASECHK.TRANS64.TRYWAIT P0, [UR5], R3 ;  /* 0x00000003ff0075a7 */ /* 0x000e640008001105 */
[----:B-1----:R-:W-:Y:S05]  /*22a0*/  @!P0 BRA `(.L_x_36) ;  /* 0x0000005c00c48947 */ /* 0x002fea0003800000 */
.L_x_110:
[----:B------:R-:W-:-:S04]  /*22b0*/  UIADD3 UR6, UPT, UPT, UR6, 0x1, URZ ;  /* 0x0000000106067890 */ /* 0x000fc8000fffe0ff */
[----:B------:R-:W-:-:S04]  /*22c0*/  UISETP.NE.AND UP0, UPT, UR6, 0x3, UPT ;  /* 0x000000030600788c */ /* 0x000fc8000bf05270 */
[----:B------:R-:W-:Y:S02]  /*22d0*/  USEL UR7, URZ, 0x1, UP0 ;  /* 0x00000001ff077887 */ /* 0x000fe40008000000 */
[----:B------:R-:W-:-:S04]  /*22e0*/  USEL UR6, UR6, URZ, UP0 ;  /* 0x000000ff06067287 */ /* 0x000fc80008000000 */
[----:B------:R-:W-:Y:S01]  /*22f0*/  ULEA UR5, UR6, UR4, 0x3 ;  /* 0x0000000406057291 */ /* 0x000fe2000f8e18ff */
[----:B------:R-:W-:-:S04]  /*2300*/  LOP3.LUT R15, R15, UR7, RZ, 0x3c, !PT ;  /* 0x000000070f0f7c12 */ /* 0x000fc8000f8e3cff */
[----:B-1----:R-:W-:-:S04]  /*2310*/  SHF.L.U32 R3, R15, 0x1f, RZ ;  /* 0x0000001f0f037819 */ /* 0x002fc800000006ff */
[----:B------:R-:W1:Y:S02]  /*2320*/  SYNCS.PHASECHK.TRANS64.TRYWAIT P0, [UR5], R3 ;  /* 0x00000003ff0075a7 */ /* 0x000e640008001105 */
[----:B-1----:R-:W-:Y:S05]  /*2330*/  @!P0 BRA `(.L_x_37) ;  /* 0x0000005c00b88947 */ /* 0x002fea0003800000 */
.L_x_112:
[----:B------:R-:W-:-:S04]  /*2340*/  UIADD3 UR6, UPT, UPT, UR6, 0x1, URZ ;  /* 0x0000000106067890 */ /* 0x000fc8000fffe0ff */
[----:B------:R-:W-:-:S04]  /*2350*/  UISETP.NE.AND UP0, UPT, UR6, 0x3, UPT ;  /* 0x000000030600788c */ /* 0x000fc8000bf05270 */
[----:B------:R-:W-:Y:S02]  /*2360*/  USEL UR5, URZ, 0x1, UP0 ;  /* 0x00000001ff057887 */ /* 0x000fe40008000000 */
[----:B------:R-:W-:-:S04]  /*2370*/  USEL UR6, UR6, URZ, UP0 ;  /* 0x000000ff06067287 */ /* 0x000fc80008000000 */
[----:B------:R-:W-:Y:S01]  /*2380*/  ULEA UR6, UR6, UR4, 0x3 ;  /* 0x0000000406067291 */ /* 0x000fe2000f8e18ff */
[----:B-1----:R-:W-:-:S04]  /*2390*/  LOP3.LUT R3, R15, UR5, RZ, 0x3c, !PT ;  /* 0x000000050f037c12 */ /* 0x002fc8000f8e3cff */
[----:B------:R-:W-:Y:S01]  /*23a0*/  SHF.L.U32 R3, R3, 0x1f, RZ ;  /* 0x0000001f03037819 */ /* 0x000fe200000006ff */
[----:B----4-:R-:W-:-:S07]  /*23b0*/  IMAD.U32 R0, RZ, RZ, UR6 ;  /* 0x00000006ff007e24 */ /* 0x010fce000f8e00ff */
.L_x_38:
[----:B-1----:R1:W2:Y:S02]  /*23c0*/  SYNCS.PHASECHK.TRANS64.TRYWAIT P0, [R0+URZ], R3 ;  /* 0x00000003000075a7 */ /* 0x0022a400080011ff */
[----:B--2---:R-:W-:Y:S05]  /*23d0*/  @!P0 NANOSLEEP.SYNCS 0x989680 ;  /* 0x009896800000895d */ /* 0x004fea0003900000 */
[----:B------:R-:W2:Y:S02]  /*23e0*/  @!P0 SYNCS.PHASECHK.TRANS64 P0, [R0+URZ], R3 ;  /* 0x00000003000085a7 */ /* 0x000ea400080010ff */
[----:B--2---:R-:W-:Y:S05]  /*23f0*/  @P0 EXIT ;  /* 0x000000000000094d */ /* 0x004fea0003800000 */
[----:B------:R-:W-:Y:S05]  /*2400*/  BRA `(.L_x_38) ;  /* 0xfffffffc00ec7947 */ /* 0x000fea000383ffff */
.L_x_17:
[----:B------:R-:W-:-:S04]  /*2410*/  UISETP.NE.AND UP1, UPT, UR37, URZ, UPT ;  /* 0x000000ff2500728c */ /* 0x000fc8000bf25270 */
[----:B------:R-:W-:-:S09]  /*2420*/  UISETP.NE.OR UP1, UPT, UR8, 0x1, UP1 ;  /* 0x000000010800788c */ /* 0x000fd20008f25670 */
[----:B------:R-:W-:Y:S05]  /*2430*/  BRA.U UP1, `(.L_x_39) ;  /* 0x0000000501487547 */ /* 0x000fea000b800000 */
[----:B------:R-:W-:Y:S01]  /*2440*/  ISETP.NE.AND P2, PT, R2, RZ, PT ;  /* 0x000000ff0200720c */ /* 0x000fe20003f45270 */
[----:B------:R-:W-:Y:S01]  /*2450*/  IMAD.MOV.U32 R12, RZ, RZ, 0x1 ;  /* 0x00000001ff0c7424 */ /* 0x000fe200078e00ff */
[----:B------:R-:W-:Y:S02]  /*2460*/  CS2R R10, SRZ ;  /* 0x00000000000a7805 */ /* 0x000fe4000001ff00 */
[----:B------:R-:W-:Y:S01]  /*2470*/  CS2R R8, SRZ ;  /* 0x0000000000087805 */ /* 0x000fe2000001ff00 */
[----:B------:R-:W-:Y:S01]  /*2480*/  UMOV UR4, 0x400 ;  /* 0x0000040000047882 */ /* 0x000fe20000000000 */
[----:B------:R-:W-:Y:S01]  /*2490*/  UMOV UR6, URZ ;  /* 0x000000ff00067c82 */ /* 0x000fe20008000000 */
[----:B------:R-:W-:-:S12]  /*24a0*/  ULEA UR37, UR37, UR4, 0x18 ;  /* 0x0000000425257291 */ /* 0x000fd8000f8ec0ff */
.L_x_43:
[----:B------:R-:W-:Y:S02]  /*24b0*/  LEA R0, R8, UR37, 0x3 ;  /* 0x0000002508007c11 */ /* 0x000fe4000f8e18ff */
[----:B------:R-:W-:-:S03]  /*24c0*/  SHF.L.U32 R5, R9, 0x1f, RZ ;  /* 0x0000001f09057819 */ /* 0x000fc600000006ff */
[----:B------:R-:W-:Y:S01]  /*24d0*/  VIADD R4, R0, 0xd0 ;  /* 0x000000d000047836 */ /* 0x000fe20000000000 */
[----:B------:R-:W1:Y:S02]  /*24e0*/  SYNCS.PHASECHK.TRANS64.TRYWAIT P0, [R0+URZ+0xc0], R5 ;  /* 0x0000c005000075a7 */ /* 0x000e6400080011ff */
[----:B-1----:R-:W-:Y:S05]  /*24f0*/  @!P0 BRA `(.L_x_40) ;  /* 0x0000005c00608947 */ /* 0x002fea0003800000 */
.L_x_113:
[----:B------:R-:W-:Y:S01]  /*2500*/  ULEA UR5, UR6, UR37, 0x3 ;  /* 0x0000002506057291 */ /* 0x000fe2000f8e18ff */
[----:B------:R-:W-:Y:S02]  /*2510*/  PRMT R4, RZ, 0x654, R4 ;  /* 0x00000654ff047816 */ /* 0x000fe40000000004 */
[----:B-1----:R-:W-:Y:S01]  /*2520*/  SHF.L.U32 R5, R12, 0x1f, RZ ;  /* 0x0000001f0c057819 */ /* 0x002fe200000006ff */
[----:B------:R-:W-:Y:S01]  /*2530*/  UIADD3 UR4, UPT, UPT, UR5, 0x60, URZ ;  /* 0x0000006005047890 */ /* 0x000fe2000fffe0ff */
[----:B------:R1:W-:Y:S05]  /*2540*/  SYNCS.ARRIVE.TRANS64.RED.A1T0 RZ, [R4+URZ], RZ ;  /* 0x000000ff04ff79a7 */ /* 0x0003ea00081004ff */
[----:B------:R-:W-:Y:S01]  /*2550*/  IMAD.U32 R7, RZ, RZ, UR4 ;  /* 0x00000004ff077e24 */ /* 0x000fe2000f8e00ff */
[----:B------:R-:W2:Y:S04]  /*2560*/  SYNCS.PHASECHK.TRANS64.TRYWAIT P0, [UR5+0x70], R5 ;  /* 0x00007005ff0075a7 */ /* 0x000ea80008001105 */
[----:B------:R-:W-:Y:S01]  /*2570*/  PRMT R6, R2, 0x654, R7 ;  /* 0x0000065402067816 */ /* 0x000fe20000000007 */
[----:B-1----:R-:W-:Y:S01]  /*2580*/  @!P2 IMAD.MOV.U32 R4, RZ, RZ, 0x10 ;  /* 0x00000010ff04a424 */ /* 0x002fe200078e00ff */
[----:B--2---:R-:W-:Y:S06]  /*2590*/  @!P0 BRA `(.L_x_41) ;  /* 0x0000005c004c8947 */ /* 0x004fec0003800000 */
.L_x_115:
[----:B------:R-:W-:Y:S01]  /*25a0*/  ULEA UR4, UR6, UR37, 0x4 ;  /* 0x0000002506047291 */ /* 0x000fe2000f8e20ff */
[----:B------:R-:W-:Y:S01]  /*25b0*/  SEL R3, R6, R3, !P2 ;  /* 0x0000000306037207 */ /* 0x000fe20005000000 */
[----:B------:R-:W-:Y:S01]  /*25c0*/  UIADD3 UR5, UPT, UPT, UR5, 0x60, URZ ;  /* 0x0000006005057890 */ /* 0x000fe2000fffe0ff */
[----:B-1----:R-:W-:Y:S01]  /*25d0*/  LEA R0, R11, UR37, 0x3 ;  /* 0x000000250b007c11 */ /* 0x002fe2000f8e18ff */
[----:B------:R-:W-:Y:S01]  /*25e0*/  UIADD3 UR4, UPT, UPT, UR4, 0xf0, URZ ;  /* 0x000000f004047890 */ /* 0x000fe2000fffe0ff */
[----:B------:R-:W-:Y:S01]  /*25f0*/  SHF.L.U32 R5, R10, 0x1f, RZ ;  /* 0x0000001f0a057819 */ /* 0x000fe200000006ff */
[----:B------:R1:W-:Y:S01]  /*2600*/  @!P2 SYNCS.ARRIVE.TRANS64.RED RZ, [R3+URZ], R4 ;  /* 0x0000000403ffa9a7 */ /* 0x0003e200080004ff */
[----:B------:R-:W-:Y:S01]  /*2610*/  UIADD3 UR6, UPT, UPT, UR6, 0x1, URZ ;  /* 0x0000000106067890 */ /* 0x000fe2000fffe0ff */
[----:B------:R-:W-:-:S03]  /*2620*/  VIADD R8, R8, 0x1 ;  /* 0x0000000108087836 */ /* 0x000fc60000000000 */
[----:B------:R-:W-:Y:S02]  /*2630*/  UISETP.NE.AND UP0, UPT, UR6, 0x2, UPT ;  /* 0x000000020600788c */ /* 0x000fe4000bf05270 */
[----:B------:R-:W-:Y:S06]  /*2640*/  UGETNEXTWORKID.BROADCAST [UR4], [UR5] ;  /* 0x00000000040073ca */ /* 0x000fec0008000100 */
[----:B------:R-:W-:Y:S01]  /*2650*/  USEL UR4, URZ, 0x1, UP0 ;  /* 0x00000001ff047887 */ /* 0x000fe20008000000 */
[----:B------:R-:W-:Y:S01]  /*2660*/  ISETP.NE.AND P0, PT, R8, 0x2, PT ;  /* 0x000000020800780c */ /* 0x000fe20003f05270 */
[----:B------:R-:W-:Y:S01]  /*2670*/  USEL UR6, UR6, URZ, UP0 ;  /* 0x000000ff06067287 */ /* 0x000fe20008000000 */
[----:B------:R-:W2:Y:S03]  /*2680*/  SYNCS.PHASECHK.TRANS64.TRYWAIT P1, [R0+URZ+0x60], R5 ;  /* 0x00006005000075a7 */ /* 0x000ea600080211ff */
[----:B------:R-:W-:Y:S01]  /*2690*/  LOP3.LUT R12, R12, UR4, RZ, 0x3c, !PT ;  /* 0x000000040c0c7c12 */ /* 0x000fe2000f8e3cff */
[----:B-12---:R-:W-:Y:S07]  /*26a0*/  @!P1 BRA `(.L_x_42) ;  /* 0x0000005c00209947 */ /* 0x006fee0003800000 */
.L_x_116:
[C---:B------:R-:W-:Y:S01]  /*26b0*/  LEA R4, R11.reuse, UR37, 0x4 ;  /* 0x000000250b047c11 */ /* 0x040fe2000f8e20ff */
[----:B-1----:R-:W-:Y:S01]  /*26c0*/  VIADD R0, R0, 0x70 ;  /* 0x0000007000007836 */ /* 0x002fe20000000000 */
[----:B------:R-:W-:Y:S01]  /*26d0*/  SEL R8, R8, RZ, P0 ;  /* 0x000000ff08087207 */ /* 0x000fe20000000000 */
[----:B------:R-:W-:-:S03]  /*26e0*/  VIADD R11, R11, 0x1 ;  /* 0x000000010b0b7836 */ /* 0x000fc60000000000 */
[----:B------:R-:W1:Y:S01]  /*26f0*/  LDS.128 R4, [R4+0xf0] ;  /* 0x0000f00004047984 */ /* 0x000e620000000c00 */
[----:B------:R-:W-:Y:S02]  /*2700*/  PRMT R0, RZ, 0x654, R0 ;  /* 0x00000654ff007816 */ /* 0x000fe40000000000 */
[C---:B------:R-:W-:Y:S01]  /*2710*/  ISETP.NE.AND P1, PT, R11.reuse, 0x2, PT ;  /* 0x000000020b00780c */ /* 0x040fe20003f25270 */
[----:B------:R-:W-:Y:S01]  /*2720*/  @!PT LDS RZ, [RZ] ;  /* 0x00000000fffff984 */ /* 0x000fe20000000800 */
[----:B------:R-:W-:Y:S01]  /*2730*/  @!PT LDS RZ, [RZ] ;  /* 0x00000000fffff984 */ /* 0x000fe20000000800 */
[----:B------:R-:W-:Y:S01]  /*2740*/  @!PT LDS RZ, [RZ] ;  /* 0x00000000fffff984 */ /* 0x000fe20000000800 */
[----:B------:R-:W-:Y:S01]  /*2750*/  @!PT LDS RZ, [RZ] ;  /* 0x00000000fffff984 */ /* 0x000fe20000000800 */
[----:B------:R2:W-:Y:S06]  /*2760*/  MEMBAR.ALL.CTA ;  /* 0x0000000000007992 */ /* 0x0005ec0000008000 */
[----:B--2---:R-:W2:Y:S01]  /*2770*/  FENCE.VIEW.ASYNC.S ;  /* 0x00000000000073c6 */ /* 0x004ea20000000000 */
[----:B------:R-:W-:Y:S01]  /*2780*/  SEL R11, R11, RZ, P1 ;  /* 0x000000ff0b0b7207 */ /* 0x000fe20000800000 */
[----:B--2---:R2:W-:Y:S01]  /*2790*/  SYNCS.ARRIVE.TRANS64.RED.A1T0 RZ, [R0+URZ], RZ ;  /* 0x000000ff00ff79a7 */ /* 0x0045e200081004ff */
[----:B-1----:R-:W-:-:S02]  /*27a0*/  LOP3.LUT P3, RZ, R6, 0x1, RZ, 0xc0, !PT ;  /* 0x0000000106ff7812 */ /* 0x002fc4000786c0ff */
[----:B------:R-:W-:-:S04]  /*27b0*/  SEL R5, RZ, 0x1, P1 ;  /* 0x00000001ff057807 */ /* 0x000fc80000800000 */
[----:B------:R-:W-:Y:S02]  /*27c0*/  LOP3.LUT R10, R10, R5, RZ, 0x3c, !PT ;  /* 0x000000050a0a7212 */ /* 0x000fe400078e3cff */
[----:B--2---:R-:W-:-:S04]  /*27d0*/  SEL R0, RZ, 0x1, P0 ;  /* 0x00000001ff007807 */ /* 0x004fc80000000000 */
[----:B------:R-:W-:Y:S01]  /*27e0*/  LOP3.LUT R9, R9, R0, RZ, 0x3c, !PT ;  /* 0x0000000009097212 */ /* 0x000fe200078e3cff */
[----:B------:R-:W-:Y:S06]  /*27f0*/  @P3 BRA `(.L_x_43) ;  /* 0xfffffffc002c3947 */ /* 0x000fec000383ffff */
[----:B------:R-:W-:Y:S01]  /*2800*/  ULEA UR5, UR6, UR37, 0x3 ;  /* 0x0000002506057291 */ /* 0x000fe2000f8e18ff */
[----:B------:R-:W-:-:S08]  /*2810*/  SHF.L.U32 R3, R12, 0x1f, RZ ;  /* 0x0000001f0c037819 */ /* 0x000fd000000006ff */
[----:B------:R-:W1:Y:S02]  /*2820*/  SYNCS.PHASECHK.TRANS64 P0, [UR5+0x70], R3 ;  /* 0x00007003ff0075a7 */ /* 0x000e640008001005 */
[----:B-1----:R-:W-:Y:S05]  /*2830*/  @P0 BRA `(.L_x_44) ;  /* 0x0000000000080947 */ /* 0x002fea0003800000 */
[----:B------:R-:W1:Y:S02]  /*2840*/  SYNCS.PHASECHK.TRANS64.TRYWAIT P0, [UR5+0x70], R3 ;  /* 0x00007003ff0075a7 */ /* 0x000e640008001105 */
[----:B-1----:R-:W-:Y:S05]  /*2850*/  @!P0 BRA `(.L_x_45) ;  /* 0x0000005800c88947 */ /* 0x002fea0003800000 */
.L_x_44:
[----:B------:R-:W-:-:S04]  /*2860*/  UIADD3 UR4, UPT, UPT, UR6, 0x1, URZ ;  /* 0x0000000106047890 */ /* 0x000fc8000fffe0ff */
[----:B------:R-:W-:-:S04]  /*2870*/  UISETP.NE.AND UP0, UPT, UR4, 0x2, UPT ;  /* 0x000000020400788c */ /* 0x000fc8000bf05270 */
[----:B------:R-:W-:Y:S02]  /*2880*/  USEL UR7, URZ, 0x1, UP0 ;  /* 0x00000001ff077887 */ /* 0x000fe40008000000 */
[----:B------:R-:W-:-:S04]  /*2890*/  USEL UR4, UR4, URZ, UP0 ;  /* 0x000000ff04047287 */ /* 0x000fc80008000000 */
[----:B------:R-:W-:Y:S01]  /*28a0*/  ULEA UR4, UR4, UR37, 0x3 ;  /* 0x0000002504047291 */ /* 0x000fe2000f8e18ff */
[----:B-1----:R-:W-:-:S04]  /*28b0*/  LOP3.LUT R3, R12, UR7, RZ, 0x3c, !PT ;  /* 0x000000070c037c12 */ /* 0x002fc8000f8e3cff */
[----:B------:R-:W-:-:S04]  /*28c0*/  SHF.L.U32 R0, R3, 0x1f, RZ ;  /* 0x0000001f03007819 */ /* 0x000fc800000006ff */
[----:B------:R-:W1:Y:S02]  /*28d0*/  SYNCS.PHASECHK.TRANS64 P0, [UR4+0x70], R0 ;  /* 0x00007000ff0075a7 */ /* 0x000e640008001004 */
[----:B-1----:R-:W-:Y:S05]  /*28e0*/  @P0 EXIT ;  /* 0x000000000000094d */ /* 0x002fea0003800000 */
[----:B------:R-:W-:Y:S02]  /*28f0*/  SHF.L.U32 R3, R3, 0x1f, RZ ;  /* 0x0000001f03037819 */ /* 0x000fe400000006ff */
[----:B------:R-:W-:-:S07]  /*2900*/  MOV R0, UR4 ;  /* 0x0000000400007c02 */ /* 0x000fce0008000f00 */
.L_x_46:
[----:B-1----:R1:W2:Y:S02]  /*2910*/  SYNCS.PHASECHK.TRANS64.TRYWAIT P0, [R0+URZ+0x70], R3 ;  /* 0x00007003000075a7 */ /* 0x0022a400080011ff */
[----:B--2---:R-:W-:Y:S05]  /*2920*/  @!P0 NANOSLEEP.SYNCS 0x989680 ;  /* 0x009896800000895d */ /* 0x004fea0003900000 */
[----:B------:R-:W2:Y:S02]  /*2930*/  @!P0 SYNCS.PHASECHK.TRANS64 P0, [R0+URZ+0x70], R3 ;  /* 0x00007003000085a7 */ /* 0x000ea400080010ff */
[----:B--2---:R-:W-:Y:S05]  /*2940*/  @P0 EXIT ;  /* 0x000000000000094d */ /* 0x004fea0003800000 */
[----:B------:R-:W-:Y:S05]  /*2950*/  BRA `(.L_x_46) ;  /* 0xfffffffc00ec7947 */ /* 0x000fea000383ffff */
.L_x_39:
[----:B------:R-:W-:-:S09]  /*2960*/  UISETP.NE.AND UP1, UPT, UR8, URZ, UPT ;  /* 0x000000ff0800728c */ /* 0x000fd2000bf25270 */
[----:B------:R-:W-:Y:S05]  /*2970*/  BRA.U UP1, `(.L_x_47) ;  /* 0x0000000d017c7547 */ /* 0x000fea000b800000 */
[----:B------:R-:W-:Y:S01]  /*2980*/  UMOV UR4, 0x40 ;  /* 0x0000004000047882 */ /* 0x000fe20000000000 */
[----:B------:R-:W-:Y:S01]  /*2990*/  NOP ;  /* 0x0000000000007918 */ /* 0x000fe20000000000 */
[----:B------:R-:W-:Y:S01]  /*29a0*/  ULEA UR4, UR37, UR4, 0x18 ;  /* 0x0000000425047291 */ /* 0x000fe2000f8ec0ff */
[----:B------:R-:W-:Y:S02]  /*29b0*/  UMOV UR5, 0x400 ;  /* 0x0000040000057882 */ /* 0x000fe40000000000 */
[----:B------:R-:W-:-:S06]  /*29c0*/  ULEA UR37, UR37, UR5, 0x18 ;  /* 0x0000000525257291 */ /* 0x000fcc000f8ec0ff */
[----:B------:R-:W1:Y:S02]  /*29d0*/  LDS.U8 R0, [UR4+0x1c] ;  /* 0x00001c04ff007984 */ /* 0x000e640008000000 */
[----:B-1----:R-:W-:-:S13]  /*29e0*/  ISETP.NE.AND P0, PT, R0, RZ, PT ;  /* 0x000000ff0000720c */ /* 0x002fda0003f05270 */
[----:B------:R-:W-:Y:S05]  /*29f0*/  @P0 BRA `(.L_x_48) ;  /* 0x0000000000580947 */ /* 0x000fea0003800000 */
[----:B------:R-:W-:-:S13]  /*2a00*/  ELECT P0, URZ, PT ;  /* 0x0000000000ff782f */ /* 0x000fda0003800000 */
[----:B------:R-:W-:Y:S05]  /*2a10*/  @!P0 BRA `(.L_x_49) ;  /* 0x0000000000608947 */ /* 0x000fea0003800000 */
[----:B------:R-:W-:Y:S01]  /*2a20*/  UMOV UR5, 0x10 ;  /* 0x0000001000057882 */ /* 0x000fe20000000000 */
[----:B------:R-:W-:Y:S01]  /*2a30*/  HFMA2 R0, -RZ, RZ, 0, 5.9604644775390625e-08 ;  /* 0x00000001ff007431 */ /* 0x000fe200000001ff */
[----:B------:R-:W-:-:S03]  /*2a40*/  MOV R2, 0xffff ;  /* 0x0000ffff00027802 */ /* 0x000fc60000000f00 */
[----:B------:R-:W-:Y:S04]  /*2a50*/  DEPBAR.LE SB1, 0x36 ;  /* 0x00009d800000791a */ /* 0x000fe80000000000 */
[----:B------:R-:W1:Y:S02]  /*2a60*/  UTCATOMSWS.FIND_AND_SET.ALIGN UP0, UR5, UR5 ;  /* 0x00000005000575e3 */ /* 0x000e640008000800 */
[----:B-1----:R-:W-:Y:S01]  /*2a70*/  MOV R3, UR5 ;  /* 0x0000000500037c02 */ /* 0x002fe20008000f00 */
[----:B------:R-:W-:Y:S06]  /*2a80*/  BRA.U UP0, `(.L_x_50) ;  /* 0x0000000100187547 */ /* 0x000fec000b800000 */
.L_x_51:
[----:B------:R-:W-:Y:S05]  /*2a90*/  NANOSLEEP 0x64 ;  /* 0x000000640000795d */ /* 0x000fea0003800000 */
[----:B------:R-:W-:-:S05]  /*2aa0*/  UMOV UR5, 0x10 ;  /* 0x0000001000057882 */ /* 0x000fca0000000000 */
[----:B------:R-:W-:Y:S04]  /*2ab0*/  DEPBAR.LE SB1, 0x36 ;  /* 0x00009d800000791a */ /* 0x000fe80000000000 */
[----:B------:R-:W1:Y:S02]  /*2ac0*/  UTCATOMSWS.FIND_AND_SET.ALIGN UP0, UR5, UR5 ;  /* 0x00000005000575e3 */ /* 0x000e640008000800 */
[----:B-1----:R-:W-:Y:S01]  /*2ad0*/  MOV R3, UR5 ;  /* 0x0000000500037c02 */ /* 0x002fe20008000f00 */
[----:B------:R-:W-:Y:S05]  /*2ae0*/  BRA.U !UP0, `(.L_x_51) ;  /* 0xfffffffd08e87547 */ /* 0x000fea000b83ffff */
.L_x_50:
[-C--:B------:R-:W-:Y:S02]  /*2af0*/  SHF.L.U32 R2, R2, R3.reuse, RZ ;  /* 0x0000000302027219 */ /* 0x080fe400000006ff */
[----:B------:R-:W-:Y:S01]  /*2b00*/  SHF.L.U32 R0, R0, R3, RZ ;  /* 0x0000000300007219 */ /* 0x000fe200000006ff */
[----:B------:R-:W-:Y:S02]  /*2b10*/  IMAD.SHL.U32 R3, R3, 0x20, RZ ;  /* 0x0000002003037824 */ /* 0x000fe400078e00ff */
[----:B------:R1:W-:Y:S04]  /*2b20*/  ATOMS.OR RZ, [UR4+0x14], R2 ;  /* 0x00001402ffff798c */ /* 0x0003e8000b000004 */
[----:B------:R1:W-:Y:S04]  /*2b30*/  ATOMS.OR RZ, [UR4+0x18], R0 ;  /* 0x00001800ffff798c */ /* 0x0003e8000b000004 */
[----:B------:R1:W-:Y:S01]  /*2b40*/  STS [UR37+0x110], R3 ;  /* 0x00011003ff007988 */ /* 0x0003e20008000825 */
[----:B------:R-:W-:Y:S05]  /*2b50*/  BRA `(.L_x_49) ;  /* 0x0000000000107947 */ /* 0x000fea0003800000 */
.L_x_48:
[----:B------:R-:W-:Y:S02]  /*2b60*/  MOV R0, 0xffffffff ;  /* 0xffffffff00007802 */ /* 0x000fe40000000f00 */
[----:B------:R-:W-:-:S03]  /*2b70*/  MOV R2, 0x2ba0 ;  /* 0x00002ba000027802 */ /* 0x000fc60000000f00 */
[----:B------:R1:W-:Y:S04]  /*2b80*/  STS [UR37+0x110], R0 ;  /* 0x00011000ff007988 */ /* 0x0003e80008000825 */
[----:B-1-3-5:R-:W-:Y:S05]  /*2b90*/  CALL.REL.NOINC `($__internal_1_$__cuda_sm10x_tcgen05_guardrail_trap_phase_invalid_during_alloc) ;  /* 0x0000005c00847944 */ /* 0x02afea0003c00000 */
.L_x_49:
[----:B------:R-:W-:Y:S05]  /*2ba0*/  WARPSYNC.ALL ;  /* 0x0000000000007948 */ /* 0x000fea0003800000 */
[----:B------:R-:W2:Y:S01]  /*2bb0*/  S2UR UR6, SR_CgaCtaId ;  /* 0x00000000000679c3 */ /* 0x000ea20000008800 */
[----:B------:R-:W-:Y:S01]  /*2bc0*/  UMOV UR4, 0x400 ;  /* 0x0000040000047882 */ /* 0x000fe20000000000 */
[----:B------:R-:W-:-:S06]  /*2bd0*/  NOP ;  /* 0x0000000000007918 */ /* 0x000fcc0000000000 */
[----:B------:R-:W-:Y:S06]  /*2be0*/  BAR.ARV 0x6, 0xa0 ;  /* 0x0182800000007b1d */ /* 0x000fec0000002000 */
[----:B------:R-:W4:Y:S01]  /*2bf0*/  LDCU UR7, c[0x0][0x38c] ;  /* 0x00007180ff0777ac */ /* 0x000f220008000800 */
[----:B------:R-:W-:Y:S01]  /*2c00*/  IMAD.MOV.U32 R11, RZ, RZ, 0x1 ;  /* 0x00000001ff0b7424 */ /* 0x000fe200078e00ff */
[----:B------:R-:W-:Y:S01]  /*2c10*/  CS2R R8, SRZ ;  /* 0x0000000000087805 */ /* 0x000fe2000001ff00 */
[----:B------:R-:W-:Y:S01]  /*2c20*/  IMAD.MOV.U32 R10, RZ, RZ, RZ ;  /* 0x000000ffff0a7224 */ /* 0x000fe200078e00ff */
[----:B------:R-:W-:Y:S01]  /*2c30*/  UMOV UR18, URZ ;  /* 0x000000ff00127c82 */ /* 0x000fe20008000000 */
[----:B------:R-:W-:Y:S01]  /*2c40*/  UMOV UR17, URZ ;  /* 0x000000ff00117c82 */ /* 0x000fe20008000000 */
[----:B------:R-:W-:Y:S01]  /*2c50*/  UMOV UR22, 0x0 ;  /* 0x0000000000167882 */ /* 0x000fe20000000000 */
[----:B------:R-:W-:Y:S01]  /*2c60*/  UMOV UR23, 0x8200010 ;  /* 0x0820001000177882 */ /* 0x000fe20000000000 */
[----:B------:R-:W-:Y:S01]  /*2c70*/  UMOV UR20, 0x0 ;  /* 0x0000000000147882 */ /* 0x000fe20000000000 */
[----:B------:R-:W-:Y:S01]  /*2c80*/  UMOV UR21, 0x8200010 ;  /* 0x0820001000157882 */ /* 0x000fe20000000000 */
[----:B--2---:R-:W-:Y:S01]  /*2c90*/  ULEA UR6, UR6, UR4, 0x18 ;  /* 0x0000000406067291 */ /* 0x004fe2000f8ec0ff */
[----:B------:R-:W2:Y:S03]  /*2ca0*/  LDCU UR4, c[0x0][0x38c] ;  /* 0x00007180ff0477ac */ /* 0x000ea60008000800 */
[----:B------:R-:W-:-:S02]  /*2cb0*/  UIADD3 UR11, UPT, UPT, UR6, 0x8400, URZ ;  /* 0x00008400060b7890 */ /* 0x000fc4000fffe0ff */
[----:B----4-:R-:W-:-:S03]  /*2cc0*/  UIADD3 UR7, UPT, UPT, UR7, 0x3f, URZ ;  /* 0x0000003f07077890 */ /* 0x010fc6000fffe0ff */
[----:B-1----:R-:W1:Y:S01]  /*2cd0*/  LDS R0, [UR6+0x110] ;  /* 0x00011006ff007984 */ /* 0x002e620008000800 */
[----:B------:R-:W-:Y:S02]  /*2ce0*/  UIADD3 UR12, UPT, UPT, UR6, 0xe400, URZ ;  /* 0x0000e400060c7890 */ /* 0x000fe4000fffe0ff */
[----:B------:R-:W-:Y:S02]  /*2cf0*/  USHF.R.S32.HI UR5, URZ, 0x1f, UR7 ;  /* 0x0000001fff057899 */ /* 0x000fe40008011407 */
[----:B------:R-:W-:Y:S02]  /*2d00*/  USHF.R.U32.HI UR11, URZ, 0x4, UR11 ;  /* 0x00000004ff0b7899 */ /* 0x000fe4000801160b */
[----:B------:R-:W-:Y:S02]  /*2d10*/  ULEA.HI UR5, UR5, UR7, URZ, 0x6 ;  /* 0x0000000705057291 */ /* 0x000fe4000f8f30ff */
[----:B------:R-:W-:Y:S02]  /*2d20*/  USHF.R.U32.HI UR12, URZ, 0x4, UR12 ;  /* 0x00000004ff0c7899 */ /* 0x000fe4000801160c */
[----:B------:R-:W-:-:S02]  /*2d30*/  USHF.R.S32.HI UR5, URZ, 0x6, UR5 ;  /* 0x00000006ff057899 */ /* 0x000fc40008011405 */
[----:B------:R-:W-:Y:S02]  /*2d40*/  ULOP3.LUT UR11, UR11, 0x3fff, URZ, 0xc0, !UPT ;  /* 0x00003fff0b0b7892 */ /* 0x000fe4000f8ec0ff */
[----:B------:R-:W-:Y:S02]  /*2d50*/  UISETP.LT.AND UP0, UPT, UR5, 0x1, UPT ;  /* 0x000000010500788c */ /* 0x000fe4000bf01270 */
[----:B------:R-:W-:Y:S02]  /*2d60*/  ULOP3.LUT UR12, UR12, 0x3fff, URZ, 0xc0, !UPT ;  /* 0x00003fff0c0c7892 */ /* 0x000fe4000f8ec0ff */
[----:B------:R-:W-:Y:S02]  /*2d70*/  USEL UR10, UR5, 0x1, !UP0 ;  /* 0x00000001050a7887 */ /* 0x000fe4000c000000 */
[----:B------:R-:W-:Y:S02]  /*2d80*/  ULOP3.LUT UR11, UR11, 0x10000, URZ, 0xfc, !UPT ;  /* 0x000100000b0b7892 */ /* 0x000fe4000f8efcff */
[----:B------:R-:W-:-:S02]  /*2d90*/  ULOP3.LUT UR12, UR12, 0x10000, URZ, 0xfc, !UPT ;  /* 0x000100000c0c7892 */ /* 0x000fc4000f8efcff */
[----:B------:R-:W-:Y:S02]  /*2da0*/  UIADD3 UR10, UPT, UPT, -UR10, URZ, URZ ;  /* 0x000000ff0a0a7290 */ /* 0x000fe4000fffe1ff */
[----:B--2---:R-:W-:Y:S01]  /*2db0*/  UISETP.GE.AND UP3, UPT, UR4, 0x1, UPT ;  /* 0x000000010400788c */ /* 0x004fe2000bf66270 */
[----:B-1----:R-:W-:-:S15]  /*2dc0*/  R2UR UR19, R0 ;  /* 0x00000000001372ca */ /* 0x002fde00000e0000 */
.L_x_58:
[----:B------:R-:W-:Y:S02]  /*2dd0*/  LEA R0, R10, UR6, 0x3 ;  /* 0x000000060a007c11 */ /* 0x000fe4000f8e18ff */
[----:B------:R-:W-:Y:S02]  /*2de0*/  SHF.L.U32 R5, R9, 0x1f, RZ ;  /* 0x0000001f09057819 */ /* 0x000fe400000006ff */
[----:B------:R-:W-:Y:S01]  /*2df0*/  PLOP3.LUT P0, PT, PT, PT, UP3, 0x80, 0x8 ;  /* 0x000000000008781c */ /* 0x000fe20003f0f038 */
[----:B------:R-:W-:Y:S01]  /*2e00*/  VIADD R3, R0, 0x70 ;  /* 0x0000007000037836 */ /* 0x000fe20000000000 */
[----:B-1----:R-:W1:Y:S02]  /*2e10*/  SYNCS.PHASECHK.TRANS64.TRYWAIT P1, [R0+URZ+0x60], R5 ;  /* 0x00006005000075a7 */ /* 0x002e6400080211ff */
[----:B-1--4-:R-:W-:Y:S09]  /*2e20*/  @!P1 BRA `(.L_x_52) ;  /* 0x00000054006c9947 */ /* 0x012ff20003800000 */
.L_x_118:
[----:B------:R-:W-:Y:S01]  /*2e30*/  LEA R4, R10, UR6, 0x4 ;  /* 0x000000060a047c11 */ /* 0x000fe2000f8e20ff */
[----:B------:R-:W-:Y:S01]  /*2e40*/  @UP3 ULEA UR4, UR17, UR6, 0x3 ;  /* 0x0000000611043291 */ /* 0x000fe2000f8e18ff */
[----:B------:R-:W-:Y:S01]  /*2e50*/  PLOP3.LUT P2, PT, PT, PT, PT, 0x80, 0x8 ;  /* 0x000000000008781c */ /* 0x000fe20003f4f070 */
[----:B------:R-:W-:Y:S01]  /*2e60*/  ULEA UR8, UR18, UR6, 0x3 ;  /* 0x0000000612087291 */ /* 0x000fe2000f8e18ff */
[----:B------:R-:W-:Y:S01]  /*2e70*/  PRMT R3, RZ, 0x654, R3 ;  /* 0x00000654ff037816 */ /* 0x000fe20000000003 */
[----:B------:R-:W-:Y:S01]  /*2e80*/  ULEA UR9, UR18, UR19, 0x7 ;  /* 0x0000001312097291 */ /* 0x000fe2000f8e38ff */
[----:B-1----:R-:W1:Y:S01]  /*2e90*/  LDS.128 R4, [R4+0xf0] ;  /* 0x0000f00004047984 */ /* 0x002e620000000c00 */
[----:B------:R-:W-:Y:S02]  /*2ea0*/  @P0 SHF.L.U32 R2, R8, 0x1f, RZ ;  /* 0x0000001f08020819 */ /* 0x000fe400000006ff */
[----:B------:R-:W-:Y:S01]  /*2eb0*/  SHF.L.U32 R0, R11, 0x1f, RZ ;  /* 0x0000001f0b007819 */ /* 0x000fe200000006ff */
[----:B------:R-:W-:Y:S01]  /*2ec0*/  @!PT LDS RZ, [RZ] ;  /* 0x00000000fffff984 */ /* 0x000fe20000000800 */
[----:B------:R-:W-:Y:S01]  /*2ed0*/  @!PT LDS RZ, [RZ] ;  /* 0x00000000fffff984 */ /* 0x000fe20000000800 */
[----:B------:R-:W-:Y:S01]  /*2ee0*/  @!PT LDS RZ, [RZ] ;  /* 0x00000000fffff984 */ /* 0x000fe20000000800 */
[----:B------:R-:W-:Y:S01]  /*2ef0*/  @!PT LDS RZ, [RZ] ;  /* 0x00000000fffff984 */ /* 0x000fe20000000800 */
[----:B------:R2:W-:Y:S06]  /*2f00*/  MEMBAR.ALL.CTA ;  /* 0x0000000000007992 */ /* 0x0005ec0000008000 */
[----:B--2---:R-:W2:Y:S02]  /*2f10*/  FENCE.VIEW.ASYNC.S ;  /* 0x00000000000073c6 */ /* 0x004ea40000000000 */
[----:B--2---:R2:W-:Y:S01]  /*2f20*/  SYNCS.ARRIVE.TRANS64.RED.A1T0 RZ, [R3+URZ], RZ ;  /* 0x000000ff03ff79a7 */ /* 0x0045e200081004ff */
[----:B------:R2:W4:Y:S01]  /*2f30*/  @P0 SYNCS.PHASECHK.TRANS64.TRYWAIT P2, [UR4], R2 ;  /* 0x00000002ff0005a7 */ /* 0x0005220008041104 */
[----:B-1----:R-:W-:Y:S01]  /*2f40*/  LOP3.LUT P1, RZ, R6, 0x1, RZ, 0xc0, !PT ;  /* 0x0000000106ff7812 */ /* 0x002fe2000782c0ff */
[----:B------:R-:W1:Y:S02]  /*2f50*/  SYNCS.PHASECHK.TRANS64.TRYWAIT P0, [UR8+0xa0], R0 ;  /* 0x0000a000ff0075a7 */ /* 0x000e640008001108 */
[----:B-12-4-:R-:W-:Y:S10]  /*2f60*/  @!P0 BRA `(.L_x_53) ;  /* 0x0000005400308947 */ /* 0x016ff40003800000 */
.L_x_120:
[----:B------:R-:W-:Y:S01]  /*2f70*/  IADD3 R10, PT, PT, R10, 0x1, RZ ;  /* 0x000000010a0a7810 */ /* 0x000fe20007ffe0ff */
[----:B------:R-:W-:Y:S06]  /*2f80*/  BRA.U !UP3, `(.L_x_54) ;  /* 0x000000010b987547 */ /* 0x000fec000b800000 */
[----:B------:R-:W-:Y:S01]  /*2f90*/  UPLOP3.LUT UP4, UPT, UPT, UPT, UPT, 0x40, 0x4 ;  /* 0x000000000004789c */ /* 0x000fe20003f8e870 */
[----:B------:R-:W-:Y:S01]  /*2fa0*/  UMOV UR16, UR10 ;  /* 0x0000000a00107c82 */ /* 0x000fe20008000000 */
[----:B------:R-:W-:Y:S01]  /*2fb0*/  UMOV UR15, UR5 ;  /* 0x00000005000f7c82 */ /* 0x000fe20008000000 */
[----:B------:R-:W-:-:S08]  /*2fc0*/  UMOV UR14, UR17 ;  /* 0x00000011000e7c82 */ /* 0x000fd00008000000 */
.L_x_57:
[----:B------:R-:W-:Y:S02]  /*2fd0*/  UIADD3 UR16, UPT, UPT, UR16, 0x1, URZ ;  /* 0x0000000110107890 */ /* 0x000fe4000fffe0ff */
[----:B--2---:R-:W-:Y:S02]  /*2fe0*/  ULEA UR7, UR14, UR6, 0x3 ;  /* 0x000000060e077291 */ /* 0x004fe4000f8e18ff */
[----:B------:R-:W-:Y:S01]  /*2ff0*/  UISETP.NE.AND UP0, UPT, UR16, URZ, UPT ;  /* 0x000000ff1000728c */ /* 0x000fe2000bf05270 */
[----:B----4-:R-:W-:Y:S10]  /*3000*/  @P2 BRA `(.L_x_55) ;  /* 0x00000000000c2947 */ /* 0x010ff40003800000 */
[----:B-1----:R-:W-:Y:S04]  /*3010*/  SHF.L.U32 R3, R8, 0x1f, RZ ;  /* 0x0000001f08037819 */ /* 0x002fe800000006ff */
[----:B------:R-:W1:Y:S02]  /*3020*/  SYNCS.PHASECHK.TRANS64.TRYWAIT P0, [UR7], R3 ;  /* 0x00000003ff0075a7 */ /* 0x000e640008001107 */
[----:B-1----:R-:W-:Y:S05]  /*3030*/  @!P0 BRA `(.L_x_56) ;  /* 0x0000005400148947 */ /* 0x002fea0003800000 */
.L_x_55:
[----:B------:R-:W-:Y:S01]  /*3040*/  UISETP.NE.AND UP1, UPT, UR15, 0x1, UPT ;  /* 0x000000010f00788c */ /* 0x000fe2000bf25270 */
[----:B------:R-:W-:Y:S01]  /*3050*/  PLOP3.LUT P2, PT, PT, PT, PT, 0x80, 0x8 ;  /* 0x000000000008781c */ /* 0x000fe20003f4f070 */
[----:B------:R-:W-:Y:S02]  /*3060*/  UIADD3 UR17, UPT, UPT, UR14, 0x1, URZ ;  /* 0x000000010e117890 */ /* 0x000fe4000fffe0ff */
[----:B------:R-:W-:Y:S02]  /*3070*/  ULEA UR24, UR14, UR12, 0x9 ;  /* 0x0000000c0e187291 */ /* 0x000fe4000f8e48ff */
[----:B------:R-:W-:Y:S01]  /*3080*/  UISETP.NE.AND UP2, UPT, UR17, 0x3, UPT ;  /* 0x000000031100788c */ /* 0x000fe2000bf45270 */
[----:B------:R-:W-:Y:S01]  /*3090*/  PLOP3.LUT P0, PT, PT, PT, UP1, 0x80, 0x8 ;  /* 0x000000000008781c */ /* 0x000fe20003f0f018 */
[----:B------:R-:W-:Y:S02]  /*30a0*/  ULEA UR26, UR14, UR11, 0x9 ;  /* 0x0000000b0e1a7291 */ /* 0x000fe4000f8e48ff */
[----:B------:R-:W-:Y:S02]  /*30b0*/  USEL UR13, URZ, 0x1, UP2 ;  /* 0x00000001ff0d7887 */ /* 0x000fe40009000000 */
[----:B------:R-:W-:Y:S02]  /*30c0*/  USEL UR17, UR17, URZ, UP2 ;  /* 0x000000ff11117287 */ /* 0x000fe40009000000 */
[----:B------:R-:W-:Y:S02]  /*30d0*/  UIADD3 UR30, UPT, UPT, UR24, 0x2, URZ ;  /* 0x00000002181e7890 */ /* 0x000fe4000fffe0ff */
[----:B------:R-:W-:Y:S01]  /*30e0*/  @UP1 ULEA UR4, UR17, UR6, 0x3 ;  /* 0x0000000611041291 */ /* 0x000fe2000f8e18ff */
[----:B------:R-:W-:Y:S01]  /*30f0*/  LOP3.LUT R8, R8, UR13, RZ, 0x3c, !PT ;  /* 0x0000000d08087c12 */ /* 0x000fe2000f8e3cff */
[----:B------:R-:W-:Y:S02]  /*3100*/  UIADD3 UR28, UPT, UPT, UR26, 0x2, URZ ;  /* 0x000000021a1c7890 */ /* 0x000fe4000fffe0ff */
[----:B------:R-:W-:Y:S01]  /*3110*/  UIADD3 UR7, UPT, UPT, UR7, 0x18, URZ ;  /* 0x0000001807077890 */ /* 0x000fe2000fffe0ff */
[----:B-1----:R-:W-:Y:S01]  /*3120*/  @P0 SHF.L.U32 R0, R8, 0x1f, RZ ;  /* 0x0000001f08000819 */ /* 0x002fe200000006ff */
[----:B------:R-:W-:Y:S01]  /*3130*/  UMOV UR25, 0x80004020 ;  /* 0x8000402000197882 */ /* 0x000fe20000000000 */
[----:B------:R-:W-:Y:S01]  /*3140*/  UMOV UR27, 0x80004020 ;  /* 0x80004020001b7882 */ /* 0x000fe20000000000 */
[----:B------:R-:W-:Y:S01]  /*3150*/  UMOV UR31, 0x80004020 ;  /* 0x80004020001f7882 */ /* 0x000fe20000000000 */
[----:B------:R2:W4:Y:S01]  /*3160*/  @P0 SYNCS.PHASECHK.TRANS64.TRYWAIT P2, [UR4], R0 ;  /* 0x00000000ff0005a7 */ /* 0x0005220008041104 */
[----:B------:R-:W-:Y:S01]  /*3170*/  UIADD3 UR15, UPT, UPT, UR15, -0x1, URZ ;  /* 0xffffffff0f0f7890 */ /* 0x000fe2000fffe0ff */
[----:B------:R2:W-:Y:S01]  /*3180*/  UTCQMMA gdesc[UR26], gdesc[UR24], tmem[UR9], tmem[UR22], idesc[UR23], UP4 ;  /* 0x00ff16181a0075ea */ /* 0x0005e2000a000309 */
[----:B------:R-:W-:Y:S01]  /*3190*/  UPLOP3.LUT UP4, UPT, UPT, UPT, UPT, 0x80, 0x8 ;  /* 0x000000000008789c */ /* 0x000fe20003f8f070 */
[----:B------:R-:W-:Y:S01]  /*31a0*/  UMOV UR29, 0x80004020 ;  /* 0x80004020001d7882 */ /* 0x000fe20000000000 */
[----:B------:R-:W-:Y:S01]  /*31b0*/  UMOV UR14, UR17 ;  /* 0x00000011000e7c82 */ /* 0x000fe20008000000 */
[----:B------:R2:W-:Y:S01]  /*31c0*/  UTCQMMA gdesc[UR28], gdesc[UR30], tmem[UR9], tmem[UR20], idesc[UR21], UPT ;  /* 0x00ff141e1c0075ea */ /* 0x0005e2000b800309 */
[----:B------:R2:W-:Y:S01]  /*31d0*/  UTCBAR [UR7], URZ ;  /* 0x000000ff070073e9 */ /* 0x0005e200080000ff */
[----:B------:R-:W-:Y:S06]  /*31e0*/  BRA.U UP0, `(.L_x_57) ;  /* 0xfffffffd00787547 */ /* 0x000fec000b83ffff */
.L_x_54:
[----:B------:R-:W-:Y:S01]  /*31f0*/  UIADD3 UR18, UPT, UPT, UR18, 0x1, URZ ;  /* 0x0000000112127890 */ /* 0x000fe2000fffe0ff */
[C---:B------:R-:W-:Y:S01]  /*3200*/  ISETP.NE.AND P0, PT, R10.reuse, 0x2, PT ;  /* 0x000000020a00780c */ /* 0x040fe20003f05270 */
[----:B------:R-:W-:Y:S02]  /*3210*/  UIADD3 UR8, UPT, UPT, UR8, 0x80, URZ ;  /* 0x0000008008087890 */ /* 0x000fe4000fffe0ff */
[----:B------:R-:W-:Y:S01]  /*3220*/  UISETP.NE.AND UP0, UPT, UR18, 0x4, UPT ;  /* 0x000000041200788c */ /* 0x000fe2000bf05270 */
[----:B-12---:R-:W-:Y:S02]  /*3230*/  SEL R0, RZ, 0x1, P0 ;  /* 0x00000001ff007807 */ /* 0x006fe40000000000 */
[----:B------:R-:W-:Y:S01]  /*3240*/  SEL R10, R10, RZ, P0 ;  /* 0x000000ff0a0a7207 */ /* 0x000fe20000000000 */
[----:B------:R-:W-:Y:S01]  /*3250*/  USEL UR4, URZ, 0x1, UP0 ;  /* 0x00000001ff047887 */ /* 0x000fe20008000000 */
[----:B------:R-:W-:Y:S01]  /*3260*/  LOP3.LUT R9, R9, R0, RZ, 0x3c, !PT ;  /* 0x0000000009097212 */ /* 0x000fe200078e3cff */
[----:B------:R-:W-:Y:S01]  /*3270*/  USEL UR18, UR18, URZ, UP0 ;  /* 0x000000ff12127287 */ /* 0x000fe20008000000 */
[----:B------:R1:W-:Y:S03]  /*3280*/  UTCBAR [UR8], URZ ;  /* 0x000000ff080073e9 */ /* 0x0003e600080000ff */
[----:B------:R-:W-:Y:S01]  /*3290*/  LOP3.LUT R11, R11, UR4, RZ, 0x3c, !PT ;  /* 0x000000040b0b7c12 */ /* 0x000fe2000f8e3cff */
[----:B------:R-:W-:Y:S07]  /*32a0*/  @P1 BRA `(.L_x_58) ;  /* 0xfffffff800c81947 */ /* 0x000fee000383ffff */
[----:B------:R-:W2:Y:S01]  /*32b0*/  S2UR UR4, SR_CgaCtaId ;  /* 0x00000000000479c3 */ /* 0x000ea20000008800 */
[----:B------:R-:W-:Y:S01]  /*32c0*/  ELECT P0, URZ, PT ;  /* 0x0000000000ff782f */ /* 0x000fe20003800000 */
[----:B------:R-:W-:Y:S01]  /*32d0*/  IMAD.MOV.U32 R0, RZ, RZ, 0x1 ;  /* 0x00000001ff007424 */ /* 0x000fe200078e00ff */
[----:B------:R-:W-:Y:S01]  /*32e0*/  UIADD3 UR6, UPT, UPT, UR6, 0xa0, URZ ;  /* 0x000000a006067890 */ /* 0x000fe2000fffe0ff */
[----:B------:R-:W-:Y:S01]  /*32f0*/  SHF.L.U32 R3, R11, 0x1f, RZ ;  /* 0x0000001f0b037819 */ /* 0x000fe200000006ff */
[----:B------:R-:W-:-:S03]  /*3300*/  UMOV UR5, 0x40 ;  /* 0x0000004000057882 */ /* 0x000fc60000000000 */
[----:B------:R-:W-:Y:S01]  /*3310*/  UVIRTCOUNT.DEALLOC.SMPOOL 0x80 ;  /* 0x000000800000784c */ /* 0x000fe20000000000 */
[----:B--2---:R-:W-:Y:S02]  /*3320*/  ULEA UR4, UR4, UR5, 0x18 ;  /* 0x0000000504047291 */ /* 0x004fe4000f8ec0ff */
[----:B------:R-:W-:-:S07]  /*3330*/  ULEA UR5, UR18, UR6, 0x3 ;  /* 0x0000000612057291 */ /* 0x000fce000f8e18ff */
[----:B------:R2:W-:Y:S02]  /*3340*/  @P0 STS.U8 [UR4+0x1c], R0 ;  /* 0x00001c00ff000988 */ /* 0x0005e40008000004 */
[----:B------:R-:W3:Y:S02]  /*3350*/  SYNCS.PHASECHK.TRANS64.TRYWAIT P0, [UR5], R3 ;  /* 0x00000003ff0075a7 */ /* 0x000ee40008001105 */
[----:B--23--:R-:W-:Y:S05]  /*3360*/  @!P0 BRA `(.L_x_59) ;  /* 0x0000005000608947 */ /* 0x00cfea0003800000 */
.L_x_123:
[----:B------:R-:W-:-:S04]  /*3370*/  UIADD3 UR7, UPT, UPT, UR18, 0x1, URZ ;  /* 0x0000000112077890 */ /* 0x000fc8000fffe0ff */
[----:B------:R-:W-:-:S04]  /*3380*/  UISETP.NE.AND UP0, UPT, UR7, 0x4, UPT ;  /* 0x000000040700788c */ /* 0x000fc8000bf05270 */
[----:B-1----:R-:W-:Y:S02]  /*3390*/  USEL UR8, URZ, 0x1, UP0 ;  /* 0x00000001ff087887 */ /* 0x002fe40008000000 */
[----:B------:R-:W-:-:S04]  /*33a0*/  USEL UR7, UR7, URZ, UP0 ;  /* 0x000000ff07077287 */ /* 0x000fc80008000000 */
[----:B------:R-:W-:Y:S01]  /*33b0*/  ULEA UR5, UR7, UR6, 0x3 ;  /* 0x0000000607057291 */ /* 0x000fe2000f8e18ff */
[----:B------:R-:W-:-:S04]  /*33c0*/  LOP3.LUT R2, R11, UR8, RZ, 0x3c, !PT ;  /* 0x000000080b027c12 */ /* 0x000fc8000f8e3cff */
[----:B--2---:R-:W-:-:S04]  /*33d0*/  SHF.L.U32 R3, R2, 0x1f, RZ ;  /* 0x0000001f02037819 */ /* 0x004fc800000006ff */
[----:B------:R-:W1:Y:S02]  /*33e0*/  SYNCS.PHASECHK.TRANS64.TRYWAIT P0, [UR5], R3 ;  /* 0x00000003ff0075a7 */ /* 0x000e640008001105 */
[----:B-1----:R-:W-:Y:S05]  /*33f0*/  @!P0 BRA `(.L_x_60) ;  /* 0x0000005000548947 */ /* 0x002fea0003800000 */
.L_x_125:
        /* <DEDUP_REMOVED lines=9> */
.L_x_127:
[----:B------:R-:W-:-:S04]  /*3490*/  UIADD3 UR7, UPT, UPT, UR7, 0x1, URZ ;  /* 0x0000000107077890 */ /* 0x000fc8000fffe0ff */
[----:B------:R-:W-:-:S04]  /*34a0*/  UISETP.NE.AND UP0, UPT, UR7, 0x4, UPT ;  /* 0x000000040700788c */ /* 0x000fc8000bf05270 */
[----:B------:R-:W-:Y:S02]  /*34b0*/  USEL UR5, URZ, 0x1, UP0 ;  /* 0x00000001ff057887 */ /* 0x000fe40008000000 */
[----:B------:R-:W-:-:S04]  /*34c0*/  USEL UR7, UR7, URZ, UP0 ;  /* 0x000000ff07077287 */ /* 0x000fc80008000000 */
[----:B------:R-:W-:Y:S01]  /*34d0*/  ULEA UR7, UR7, UR6, 0x3 ;  /* 0x0000000607077291 */ /* 0x000fe2000f8e18ff */
[----:B-1----:R-:W-:-:S04]  /*34e0*/  LOP3.LUT R3, R2, UR5, RZ, 0x3c, !PT ;  /* 0x0000000502037c12 */ /* 0x002fc8000f8e3cff */
[----:B------:R-:W-:-:S04]  /*34f0*/  SHF.L.U32 R3, R3, 0x1f, RZ ;  /* 0x0000001f03037819 */ /* 0x000fc800000006ff */
[----:B------:R-:W1:Y:S02]  /*3500*/  SYNCS.PHASECHK.TRANS64.TRYWAIT P0, [UR7], R3 ;  /* 0x00000003ff0075a7 */ /* 0x000e640008001107 */
[----:B-1----:R-:W-:Y:S05]  /*3510*/  @!P0 BRA `(.L_x_62) ;  /* 0x00000050003c8947 */ /* 0x002fea0003800000 */
.L_x_129:
[----:B------:R-:W-:Y:S01]  /*3520*/  NOP ;  /* 0x0000000000007918 */ /* 0x000fe20000000000 */
[----:B-1----:R-:W1:Y:S01]  /*3530*/  LDS R0, [UR4+0x14] ;  /* 0x00001404ff007984 */ /* 0x002e620008000800 */
[----:B------:R-:W-:Y:S01]  /*3540*/  ULOP3.LUT UR6, UR19, 0xffff, URZ, 0xc0, !UPT ;  /* 0x0000ffff13067892 */ /* 0x000fe2000f8ec0ff */
[----:B------:R-:W-:Y:S01]  /*3550*/  UMOV UR8, 0xffff ;  /* 0x0000ffff00087882 */ /* 0x000fe20000000000 */
[----:B------:R-:W-:Y:S02]  /*3560*/  UMOV UR5, 0x1 ;  /* 0x0000000100057882 */ /* 0x000fe40000000000 */
[----:B------:R-:W-:-:S04]  /*3570*/  USHF.R.U32.HI UR6, URZ, 0x5, UR6 ;  /* 0x00000005ff067899 */ /* 0x000fc80008011606 */
[----:B------:R-:W-:Y:S02]  /*3580*/  USHF.L.U32 UR8, UR8, UR6, URZ ;  /* 0x0000000608087299 */ /* 0x000fe400080006ff */
[----:B------:R-:W-:-:S04]  /*3590*/  USHF.L.U32 UR5, UR5, UR6, URZ ;  /* 0x0000000605057299 */ /* 0x000fc800080006ff */
[----:B-1----:R-:W-:-:S04]  /*35a0*/  LOP3.LUT R0, R0, UR8, RZ, 0xc0, !PT ;  /* 0x0000000800007c12 */ /* 0x002fc8000f8ec0ff */
[----:B------:R-:W-:-:S13]  /*35b0*/  ISETP.NE.AND P0, PT, R0, UR8, PT ;  /* 0x0000000800007c0c */ /* 0x000fda000bf05270 */
[----:B------:R-:W-:Y:S05]  /*35c0*/  @P0 BRA `(.L_x_63) ;  /* 0x0000000000580947 */ /* 0x000fea0003800000 */
[----:B------:R-:W1:Y:S02]  /*35d0*/  LDS R0, [UR4+0x18] ;  /* 0x00001804ff007984 */ /* 0x000e640008000800 */
[----:B-1----:R-:W-:-:S04]  /*35e0*/  LOP3.LUT R0, R0, UR5, RZ, 0xc0, !PT ;  /* 0x0000000500007c12 */ /* 0x002fc8000f8ec0ff */
[----:B------:R-:W-:-:S13]  /*35f0*/  ISETP.NE.AND P0, PT, R0, UR5, PT ;  /* 0x0000000500007c0c */ /* 0x000fda000bf05270 */
[----:B------:R-:W-:Y:S05]  /*3600*/  @P0 BRA `(.L_x_64) ;  /* 0x00000000003c0947 */ /* 0x000fea0003800000 */
[----:B------:R-:W1:Y:S01]  /*3610*/  S2R R2, SR_LANEID ;  /* 0x0000000000027919 */ /* 0x000e620000000000 */
[----:B------:R-:W-:Y:S01]  /*3620*/  ULOP3.LUT UR8, URZ, UR8, URZ, 0x33, !UPT ;  /* 0x00000008ff087292 */ /* 0x000fe2000f8e33ff */
[----:B------:R-:W-:Y:S01]  /*3630*/  LOP3.LUT R4, RZ, UR5, RZ, 0x33, !PT ;  /* 0x00000005ff047c12 */ /* 0x000fe2000f8e33ff */
[----:B------:R-:W-:Y:S02]  /*3640*/  VOTEU.ANY UR7, UPT, PT ;  /* 0x0000000000077886 */ /* 0x000fe400038e0100 */
[----:B------:R-:W-:Y:S01]  /*3650*/  UFLO.U32 UR7, UR7 ;  /* 0x00000007000772bd */ /* 0x000fe200080e0000 */
[----:B------:R-:W2:Y:S01]  /*3660*/  REDUX UR5, R4 ;  /* 0x00000000040573c4 */ /* 0x000ea20000000000 */
[----:B------:R-:W-:-:S06]  /*3670*/  IMAD.U32 R0, RZ, RZ, UR8 ;  /* 0x00000008ff007e24 */ /* 0x000fcc000f8e00ff */
[----:B------:R3:W-:Y:S01]  /*3680*/  UTCATOMSWS.AND URZ, UR8 ;  /* 0x0000000800ff79e3 */ /* 0x0007e20008000000 */
[----:B------:R-:W4:Y:S01]  /*3690*/  REDUX UR6, R0 ;  /* 0x00000000000673c4 */ /* 0x000f220000000000 */
[----:B-1----:R-:W-:Y:S01]  /*36a0*/  ISETP.EQ.U32.AND P0, PT, R2, UR7, PT ;  /* 0x0000000702007c0c */ /* 0x002fe2000bf02070 */
[----:B--2---:R-:W-:Y:S01]  /*36b0*/  IMAD.U32 R2, RZ, RZ, UR5 ;  /* 0x00000005ff027e24 */ /* 0x004fe2000f8e00ff */
[----:B----4-:R-:W-:-:S11]  /*36c0*/  MOV R3, UR6 ;  /* 0x0000000600037c02 */ /* 0x010fd60008000f00 */
[----:B------:R3:W-:Y:S04]  /*36d0*/  @P0 ATOMS.AND RZ, [UR4+0x14], R3 ;  /* 0x00001403ffff098c */ /* 0x0007e8000a800004 */
[----:B------:R3:W-:Y:S01]  /*36e0*/  @P0 ATOMS.AND RZ, [UR4+0x18], R2 ;  /* 0x00001802ffff098c */ /* 0x0007e2000a800004 */
[----:B------:R-:W-:Y:S05]  /*36f0*/  BRA `(.L_x_65) ;  /* 0x0000000000147947 */ /* 0x000fea0003800000 */
.L_x_64:
[----:B------:R-:W-:Y:S02]  /*3700*/  MOV R2, 0x3720 ;  /* 0x0000372000027802 */ /* 0x000fe40000000f00 */
[----:B----45:R-:W-:Y:S05]  /*3710*/  CALL.REL.NOINC `($__internal_0_$__cuda_sm10x_tcgen05_guardrail_trap_col_being_dealloced_not_returned_by_alloc) ;  /* 0x0000005000987944 */ /* 0x030fea0003c00000 */
[----:B------:R-:W-:Y:S05]  /*3720*/  BRA `(.L_x_65) ;  /* 0x0000000000087947 */ /* 0x000fea0003800000 */
.L_x_63:
[----:B------:R-:W-:Y:S02]  /*3730*/  MOV R2, 0x3750 ;  /* 0x0000375000027802 */ /* 0x000fe40000000f00 */
[----:B----45:R-:W-:Y:S05]  /*3740*/  CALL.REL.NOINC `($__internal_2_$__cuda_sm10x_tcgen05_guardrail_trap_unallocated_columns_being_dealloced) ;  /* 0x0000005000a47944 */ /* 0x030fea0003c00000 */
.L_x_65:
[----:B------:R-:W-:Y:S01]  /*3750*/  NOP ;  /* 0x0000000000007918 */ /* 0x000fe20000000000 */
[----:B---3--:R-:W-:Y:S05]  /*3760*/  EXIT ;  /* 0x000000000000794d */ /* 0x008fea0003800000 */
.L_x_47:
[----:B------:R-:W-:-:S09]  /*3770*/  UISETP.NE.OR UP2, UPT, UR8, 0x3, !UP2 ;  /* 0x000000030800788c */ /* 0x000fd2000d745670 */
[----:B------:R-:W-:Y:S05]  /*3780*/  BRA.U UP2, `(.L_x_66) ;  /* 0x0000000d02407547 */ /* 0x000fea000b800000 */
[----:B------:R-:W1:Y:S01]  /*3790*/  LDC R0, c[0x0][0xb30] ;  /* 0x0002cc00ff007b82 */ /* 0x000e620000000800 */
[----:B------:R-:W2:Y:S01]  /*37a0*/  LDCU.64 UR8, c[0x0][0x888] ;  /* 0x00011100ff0877ac */ /* 0x000ea20008000a00 */
[----:B------:R-:W-:Y:S02]  /*37b0*/  HFMA2 R29, -RZ, RZ, 0, 0 ;  /* 0x00000000ff1d7431 */ /* 0x000fe400000001ff */
[----:B------:R-:W-:Y:S01]  /*37c0*/  IMAD.MOV.U32 R31, RZ, RZ, 0x1 ;  /* 0x00000001ff1f7424 */ /* 0x000fe200078e00ff */
[----:B------:R-:W-:Y:S01]  /*37d0*/  MOV R23, 0x2000 ;  /* 0x0000200000177802 */ /* 0x000fe20000000f00 */
[----:B------:R-:W4:Y:S01]  /*37e0*/  LDCU.64 UR4, c[0x0][0x890] ;  /* 0x00011200ff0477ac */ /* 0x000f220008000a00 */
[----:B------:R-:W-:Y:S01]  /*37f0*/  IMAD.MOV.U32 R30, RZ, RZ, RZ ;  /* 0x000000ffff1e7224 */ /* 0x000fe200078e00ff */
[----:B------:R-:W3:Y:S01]  /*3800*/  LDC R19, c[0x0][0x370] ;  /* 0x0000dc00ff137b82 */ /* 0x000ee20000000800 */
[----:B------:R-:W-:Y:S01]  /*3810*/  UMOV UR7, 0x400 ;  /* 0x0000040000077882 */ /* 0x000fe20000000000 */
[----:B------:R-:W-:-:S02]  /*3820*/  UPLOP3.LUT UP1, UPT, UPT, UPT, UPT, 0x40, 0x4 ;  /* 0x000000000004789c */ /* 0x000fc40003f2e870 */
[----:B------:R-:W-:-:S04]  /*3830*/  ULEA UR7, UR37, UR7, 0x18 ;  /* 0x0000000725077291 */ /* 0x000fc8000f8ec0ff */
[----:B------:R-:W3:Y:S01]  /*3840*/  LDC R2, c[0x0][0xb0c] ;  /* 0x0002c300ff027b82 */ /* 0x000ee20000000800 */
[----:B------:R-:W-:Y:S02]  /*3850*/  UIADD3 UR13, UPT, UPT, UR7, 0x38, URZ ;  /* 0x00000038070d7890 */ /* 0x000fe4000fffe0ff */
[----:B--2---:R-:W-:Y:S02]  /*3860*/  UISETP.NE.U32.AND UP2, UPT, UR8, URZ, UPT ;  /* 0x000000ff0800728c */ /* 0x004fe4000bf45070 */
[----:B------:R-:W-:Y:S02]  /*3870*/  UIADD3 UR17, UPT, UPT, UR7, 0x30, URZ ;  /* 0x0000003007117890 */ /* 0x000fe4000fffe0ff */
[----:B----4-:R-:W-:Y:S01]  /*3880*/  UISETP.NE.U32.AND UP3, UPT, UR4, URZ, UPT ;  /* 0x000000ff0400728c */ /* 0x010fe2000bf65070 */
[----:B------:R-:W2:Y:S01]  /*3890*/  LDC R18, c[0x0][0xb20] ;  /* 0x0002c800ff127b82 */ /* 0x000ea20000000800 */
[----:B-1----:R-:W-:Y:S01]  /*38a0*/  ISETP.NE.AND P1, PT, R0, 0x1, PT ;  /* 0x000000010000780c */ /* 0x002fe20003f25270 */
[----:B------:R-:W-:-:S02]  /*38b0*/  UISETP.NE.AND.EX UP2, UPT, UR9, URZ, UPT, UP2 ;  /* 0x000000ff0900728c */ /* 0x000fc4000bf45320 */
[----:B------:R-:W-:Y:S02]  /*38c0*/  UPRMT UR13, UR37, 0x654, UR13 ;  /* 0x00000654250d7896 */ /* 0x000fe4000800000d */
[----:B------:R-:W-:Y:S02]  /*38d0*/  UISETP.NE.AND.EX UP3, UPT, UR5, URZ, UPT, UP3 ;  /* 0x000000ff0500728c */ /* 0x000fe4000bf65330 */
[----:B------:R-:W1:Y:S08]  /*38e0*/  LDC.64 R32, c[0x0][0x348] ;  /* 0x0000d200ff207b82 */ /* 0x000e700000000a00 */
[----:B------:R-:W4:Y:S08]  /*38f0*/  LDC.64 R16, c[0x0][0xb10] ;  /* 0x0002c400ff107b82 */ /* 0x000f300000000a00 */
[----:B------:R-:W1:Y:S08]  /*3900*/  LDC.64 R6, c[0x0][0xb18] ;  /* 0x0002c600ff067b82 */ /* 0x000e700000000a00 */
[----:B------:R-:W1:Y:S08]  /*3910*/  LDC.64 R4, c[0x0][0xb28] ;  /* 0x0002ca00ff047b82 */ /* 0x000e700000000a00 */
[----:B--23--:R-:W1:Y:S02]  /*3920*/  LDC R22, c[0x0][0x374] ;  /* 0x0000dd00ff167b82 */ /* 0x00ce640000000800 */
.L_x_75:
[C---:B------:R-:W-:Y:S02]  /*3930*/  LEA R0, R30.reuse, UR7, 0x3 ;  /* 0x000000071e007c11 */ /* 0x040fe4000f8e18ff */
[----:B------:R-:W-:Y:S02]  /*3940*/  SHF.L.U32 R3, R29, 0x1f, RZ ;  /* 0x0000001f1d037819 */ /* 0x000fe400000006ff */
[----:B------:R-:W-:Y:S02]  /*3950*/  LEA R24, R30, UR7, 0x4 ;  /* 0x000000071e187c11 */ /* 0x000fe4000f8e20ff */
[----:B--2---:R-:W2:Y:S02]  /*3960*/  SYNCS.PHASECHK.TRANS64.TRYWAIT P0, [R0+URZ+0x60], R3 ;  /* 0x00006003000075a7 */ /* 0x004ea400080011ff */
[----:B--2---:R-:W-:Y:S05]  /*3970*/  @!P0 BRA `(.L_x_67) ;  /* 0x0000004c003c8947 */ /* 0x004fea0003800000 */
.L_x_130:
[----:B------:R-:W-:Y:S01]  /*3980*/  ISETP.GE.AND P0, PT, R72, 0x1, PT ;  /* 0x000000014800780c */ /* 0x000fe20003f06270 */
[----:B------:R-:W3:Y:S01]  /*3990*/  LDS.128 R24, [R24+0xf0] ;  /* 0x0000f00018187984 */ /* 0x000ee20000000c00 */
[----:B--2---:R-:W-:Y:S01]  /*39a0*/  VIADD R0, R0, 0x70 ;  /* 0x0000007000007836 */ /* 0x004fe20000000000 */
[----:B------:R-:W-:Y:S01]  /*39b0*/  @!PT LDS RZ, [RZ] ;  /* 0x00000000fffff984 */ /* 0x000fe20000000800 */
[----:B------:R-:W-:Y:S01]  /*39c0*/  @!PT LDS RZ, [RZ] ;  /* 0x00000000fffff984 */ /* 0x000fe20000000800 */
[----:B------:R-:W-:Y:S01]  /*39d0*/  @!PT LDS RZ, [RZ] ;  /* 0x00000000fffff984 */ /* 0x000fe20000000800 */
[----:B------:R-:W-:Y:S01]  /*39e0*/  @!PT LDS RZ, [RZ] ;  /* 0x00000000fffff984 */ /* 0x000fe20000000800 */
[----:B------:R2:W-:Y:S06]  /*39f0*/  MEMBAR.ALL.CTA ;  /* 0x0000000000007992 */ /* 0x0005ec0000008000 */
[----:B--2---:R-:W2:Y:S01]  /*3a00*/  FENCE.VIEW.ASYNC.S ;  /* 0x00000000000073c6 */ /* 0x004ea20000000000 */
[----:B------:R-:W-:Y:S04]  /*3a10*/  PRMT R0, RZ, 0x654, R0 ;  /* 0x00000654ff007816 */ /* 0x000fe80000000000 */
[----:B--2---:R2:W-:Y:S01]  /*3a20*/  SYNCS.ARRIVE.TRANS64.RED.A1T0 RZ, [R0+URZ], RZ ;  /* 0x000000ff00ff79a7 */ /* 0x0045e200081004ff */
[----:B---3--:R-:W-:Y:S11]  /*3a30*/  LOP3.LUT P3, RZ, R26, 0x1, RZ, 0xc0, !PT ;  /* 0x000000011aff7812 */ /* 0x008ff6000786c0ff */
[----:B------:R-:W-:Y:S02]  /*3a40*/  @!UPT UIADD3 URZ, UPT, UPT, URZ, URZ, URZ ;  /* 0x000000fffffff290 */ /* 0x000fe4000fffe0ff */
[----:B------:R-:W-:Y:S02]  /*3a50*/  @P3 MOV R13, R24 ;  /* 0x00000018000d3202 */ /* 0x000fe40000000f00 */
[----:B------:R-:W-:Y:S01]  /*3a60*/  @P3 LOP3.LUT R8, R25, 0xffff, RZ, 0xc0, !PT ;  /* 0x0000ffff19083812 */ /* 0x000fe200078ec0ff */
[----:B--2---:R-:W-:Y:S06]  /*3a70*/  @!P0 BRA `(.L_x_68) ;  /* 0x0000000000a48947 */ /* 0x004fec0003800000 */
[----:B-1----:R-:W-:Y:S01]  /*3a80*/  IMAD.HI.U32 R35, R22, R7, RZ ;  /* 0x0000000716237227 */ /* 0x002fe200078e00ff */
[----:B------:R-:W-:Y:S02]  /*3a90*/  ISETP.NE.AND P0, PT, R6, 0x1, PT ;  /* 0x000000010600780c */ /* 0x000fe40003f05270 */
[----:B------:R-:W-:Y:S01]  /*3aa0*/  ISETP.NE.AND P2, PT, R72, 0x1, PT ;  /* 0x000000014800780c */ /* 0x000fe20003f45270 */
[----:B----4-:R-:W-:Y:S01]  /*3ab0*/  IMAD.HI.U32 R34, R19, R16, RZ ;  /* 0x0000001013227227 */ /* 0x010fe200078e00ff */
[----:B------:R-:W-:Y:S02]  /*3ac0*/  SHF.R.U32.HI R35, RZ, R18, R35 ;  /* 0x00000012ff237219 */ /* 0x000fe40000011623 */
[----:B------:R-:W-:Y:S01]  /*3ad0*/  ISETP.NE.AND P4, PT, R2, 0x1, PT ;  /* 0x000000010200780c */ /* 0x000fe20003f85270 */
[----:B------:R-:W-:Y:S01]  /*3ae0*/  IMAD.HI.U32 R36, R13, R16, RZ ;  /* 0x000000100d247227 */ /* 0x000fe200078e00ff */
[----:B------:R-:W-:Y:S02]  /*3af0*/  SHF.R.U32.HI R34, RZ, R17, R34 ;  /* 0x00000011ff227219 */ /* 0x000fe40000011622 */
[----:B------:R-:W-:Y:S01]  /*3b00*/  SEL R3, R22, R35, !P0 ;  /* 0x0000002316037207 */ /* 0x000fe20004000000 */
[C---:B------:R-:W-:Y:S01]  /*3b10*/  IMAD.HI.U32 R35, R8.reuse, R7, RZ ;  /* 0x0000000708237227 */ /* 0x040fe200078e00ff */
[----:B------:R-:W-:Y:S02]  /*3b20*/  SEL R11, R19, R34, !P4 ;  /* 0x00000022130b7207 */ /* 0x000fe40006000000 */
[----:B------:R-:W-:Y:S01]  /*3b30*/  SHF.R.U32.HI R36, RZ, R17, R36 ;  /* 0x00000011ff247219 */ /* 0x000fe20000011624 */
[----:B------:R-:W-:Y:S01]  /*3b40*/  IMAD.HI.U32 R38, R3, R4, RZ ;  /* 0x0000000403267227 */ /* 0x000fe200078e00ff */
[----:B------:R-:W-:Y:S03]  /*3b50*/  SHF.R.U32.HI R35, RZ, R18, R35 ;  /* 0x00000012ff237219 */ /* 0x000fe60000011623 */
[----:B------:R-:W-:Y:S01]  /*3b60*/  IMAD.HI.U32 R34, R11, R4, RZ ;  /* 0x000000040b227227 */ /* 0x000fe200078e00ff */
[----:B------:R-:W-:Y:S02]  /*3b70*/  @P2 SHF.R.U32.HI R3, RZ, R5, R38 ;  /* 0x00000005ff032219 */ /* 0x000fe40000011626 */
[----:B------:R-:W-:Y:S02]  /*3b80*/  SEL R9, R8, R35, !P0 ;  /* 0x0000002308097207 */ /* 0x000fe40004000000 */
[----:B------:R-:W-:Y:S01]  /*3b90*/  @P2 SHF.R.U32.HI R11, RZ, R5, R34 ;  /* 0x00000005ff0b2219 */ /* 0x000fe20000011622 */
[C---:B------:R-:W-:Y:S01]  /*3ba0*/  IMAD R10, R72.reuse, R3, RZ ;  /* 0x00000003480a7224 */ /* 0x040fe200078e02ff */
[----:B------:R-:W-:Y:S01]  /*3bb0*/  SEL R3, R13, R36, !P4 ;  /* 0x000000240d037207 */ /* 0x000fe20006000000 */
[C---:B------:R-:W-:Y:S03]  /*3bc0*/  IMAD.HI.U32 R14, R9.reuse, R4, RZ ;  /* 0x00000004090e7227 */ /* 0x040fe600078e00ff */
[----:B------:R-:W-:Y:S01]  /*3bd0*/  ISETP.GE.AND P0, PT, R9, R10, PT ;  /* 0x0000000a0900720c */ /* 0x000fe20003f06270 */
[C---:B------:R-:W-:Y:S01]  /*3be0*/  IMAD R12, R72.reuse, R11, RZ ;  /* 0x0000000b480c7224 */ /* 0x040fe200078e02ff */
[-C--:B------:R-:W-:Y:S04]  /*3bf0*/  SHF.R.U32.HI R14, RZ, R5.reuse, R14 ;  /* 0x00000005ff0e7219 */ /* 0x080fe8000001160e */
[----:B------:R-:W-:Y:S02]  /*3c00*/  ISETP.GE.OR P0, PT, R3, R12, P0 ;  /* 0x0000000c0300720c */ /* 0x000fe40000706670 */
[----:B------:R-:W-:Y:S05]  /*3c10*/  SEL R15, R9, R14, !P2 ;  /* 0x0000000e090f7207 */ /* 0x000fea0005000000 */
[----:B------:R-:W-:Y:S04]  /*3c20*/  IMAD.MOV R14, RZ, RZ, -R15 ;  /* 0x000000ffff0e7224 */ /* 0x000fe800078e0a0f */
[----:B------:R-:W-:Y:S02]  /*3c30*/  IMAD R14, R72, R14, R9 ;  /* 0x0000000e480e7224 */ /* 0x000fe400078e0209 */
[C---:B------:R-:W-:Y:S05]  /*3c40*/  @!P0 IMAD.HI.U32 R10, R3.reuse, R4, RZ ;  /* 0x00000004030a8227 */ /* 0x040fea00078e00ff */
[----:B------:R-:W-:Y:S04]  /*3c50*/  @!P0 SHF.R.U32.HI R10, RZ, R5, R10 ;  /* 0x00000005ff0a8219 */ /* 0x000fe8000001160a */
[----:B------:R-:W-:Y:S01]  /*3c60*/  @!P0 SEL R0, R3, R10, !P2 ;  /* 0x0000000a03008207 */ /* 0x000fe20005000000 */
[----:B------:R-:W-:Y:S03]  /*3c70*/  IMAD.MOV R10, RZ, RZ, -R3 ;  /* 0x000000ffff0a7224 */ /* 0x000fe600078e0a03 */
[----:B------:R-:W-:Y:S01]  /*3c80*/  @!P0 IADD3 R15, PT, PT, R15, -R0, RZ ;  /* 0x800000000f0f8210 */ /* 0x000fe20007ffe0ff */
[----:B------:R-:W-:Y:S01]  /*3c90*/  @!P0 IMAD R0, R11, R14, R0 ;  /* 0x0000000e0b008224 */ /* 0x000fe200078e0200 */
[----:B------:R-:W-:Y:S01]  /*3ca0*/  IADD3 R11, PT, PT, -R9, RZ, RZ ;  /* 0x000000ff090b7210 */ /* 0x000fe20007ffe1ff */
[----:B------:R-:W-:Y:S02]  /*3cb0*/  IMAD R13, R2, R10, R13 ;  /* 0x0000000a020d7224 */ /* 0x000fe400078e020d */
[----:B------:R-:W-:Y:S02]  /*3cc0*/  @!P0 IMAD R9, R15, R72, R3 ;  /* 0x000000480f098224 */ /* 0x000fe400078e0203 */
[----:B------:R-:W-:Y:S02]  /*3cd0*/  @!P0 IMAD.MOV.U32 R3, RZ, RZ, R0 ;  /* 0x000000ffff038224 */ /* 0x000fe400078e0000 */
[----:B------:R-:W-:Y:S02]  /*3ce0*/  IMAD R8, R6, R11, R8 ;  /* 0x0000000b06087224 */ /* 0x000fe400078e0208 */
[----:B------:R-:W-:Y:S02]  /*3cf0*/  IMAD R13, R3, R2, R13 ;  /* 0x00000002030d7224 */ /* 0x000fe400078e020d */
[----:B------:R-:W-:Y:S02]  /*3d00*/  IMAD R8, R9, R6, R8 ;  /* 0x0000000609087224 */ /* 0x000fe400078e0208 */
.L_x_68:
[----:B------:R-:W-:Y:S05]  /*3d10*/  BRA.U UP1, `(.L_x_69) ;  /* 0x0000000101107547 */ /* 0x000fea000b800000 */
[----:B------:R-:W-:Y:S04]  /*3d20*/  MOV R0, UR6 ;  /* 0x0000000600007c02 */ /* 0x000fe80008000f00 */
[----:B------:R-:W-:Y:S04]  /*3d30*/  SHF.L.U32 R3, R0, 0x1f, RZ ;  /* 0x0000001f00037819 */ /* 0x000fe800000006ff */
[----:B------:R-:W2:Y:S02]  /*3d40*/  SYNCS.PHASECHK.TRANS64.TRYWAIT P0, [UR7+0x58], R3 ;  /* 0x00005803ff0075a7 */ /* 0x000ea40008001107 */
[----:B--2---:R-:W-:Y:S05]  /*3d50*/  @!P0 BRA `(.L_x_70) ;  /* 0x0000004800588947 */ /* 0x004fea0003800000 */
.L_x_69:
[----:B------:R-:W-:Y:S02]  /*3d60*/  R2UR UR19, R21 ;  /* 0x00000000151372ca */ /* 0x000fe400000e0000 */
[----:B------:R-:W-:Y:S02]  /*3d70*/  R2UR UR18, R20 ;  /* 0x00000000141272ca */ /* 0x000fe400000e0000 */
[----:B------:R-:W-:Y:S02]  /*3d80*/  ISETP.NE.U32.AND P2, PT, RZ, UR4, PT ;  /* 0x00000004ff007c0c */ /* 0x000fe4000bf45070 */
[----:B------:R-:W-:Y:S02]  /*3d90*/  SHF.L.U32 R12, R31, 0x1f, RZ ;  /* 0x0000001f1f0c7819 */ /* 0x000fe400000006ff */
[----:B------:R-:W-:Y:S05]  /*3da0*/  ISETP.NE.AND.EX P2, PT, RZ, UR5, PT, P2 ;  /* 0x00000005ff007c0c */ /* 0x000fea000bf45320 */
[----:B------:R-:W-:Y:S02]  /*3db0*/  USHF.L.U32 UR19, UR19, 0x7, URZ ;  /* 0x0000000713137899 */ /* 0x000fe400080006ff */
[----:B------:R-:W-:Y:S01]  /*3dc0*/  USHF.L.U32 UR18, UR18, 0x7, URZ ;  /* 0x0000000712127899 */ /* 0x000fe200080006ff */
[----:B------:R-:W-:Y:S11]  /*3dd0*/  BRA.U !UP3, `(.L_x_71) ;  /* 0x000000010b347547 */ /* 0x000ff6000b800000 */
[----:B------:R-:W-:Y:S01]  /*3de0*/  UPLOP3.LUT UP0, UPT, UPT, UPT, UP2, 0x80, 0x8 ;  /* 0x000000000008789c */ /* 0x000fe20003f0f020 */
[----:B--2---:R-:W-:Y:S02]  /*3df0*/  HFMA2 R0, -RZ, RZ, 0, 5.9604644775390625e-08 ;  /* 0x00000001ff007431 */ /* 0x004fe400000001ff */
[----:B------:R-:W-:Y:S03]  /*3e00*/  IMAD.MOV.U32 R171, RZ, RZ, 0x1 ;  /* 0x00000001ffab7424 */ /* 0x000fe600078e00ff */
[----:B------:R-:W-:Y:S05]  /*3e10*/  PLOP3.LUT P0, PT, PT, PT, UP0, 0x80, 0x8 ;  /* 0x000000000008781c */ /* 0x000fea0003f0f008 */
[----:B------:R-:W2:Y:S01]  /*3e20*/  @UP0 LDCU.64 UR10, c[0x0][0x888] ;  /* 0x00011100ff0a07ac */ /* 0x000ea20008000a00 */
[----:B------:R-:W-:Y:S07]  /*3e30*/  @UP0 UIMAD UR8, UR36, UR4, URZ ;  /* 0x00000004240802a4 */ /* 0x000fee000f8e02ff */
[----:B------:R-:W-:Y:S01]  /*3e40*/  @!P0 PRMT R171, R0, 0x7610, R171 ;  /* 0x0000761000ab8816 */ /* 0x000fe200000000ab */
[----:B--2---:R-:W-:Y:S03]  /*3e50*/  @UP0 UIMAD.WIDE UR10, UR8, 0x4, UR10 ;  /* 0x00000004080a08a5 */ /* 0x004fe6000f8e020a */
[----:B------:R-:W2:Y:S03]  /*3e60*/  @!UP0 LDCU UR8, c[0x0][0x880] ;  /* 0x00011000ff0887ac */ /* 0x000ea60008000800 */
[----:B------:R-:W-:Y:S01]  /*3e70*/  IMAD.U32 R10, RZ, RZ, UR10 ;  /* 0x0000000aff0a7e24 */ /* 0x000fe2000f8e00ff */
[----:B------:R-:W-:Y:S05]  /*3e80*/  MOV R11, UR11 ;  /* 0x0000000b000b7c02 */ /* 0x000fea0008000f00 */
[----:B-----5:R3:W5:Y:S02]  /*3e90*/  @P0 LDG.E R81, desc[UR46][R10.64] ;  /* 0x0000002e0a510981 */ /* 0x020764000c1e1900 */
[----:B--23--:R-:W-:Y:S07]  /*3ea0*/  @!P0 IMAD.U32 R81, RZ, RZ, UR8 ;  /* 0x00000008ff518e24 */ /* 0x00cfee000f8e00ff */
.L_x_71:
[----:B-----5:R-:W-:Y:S01]  /*3eb0*/  @!P2 FSETP.EQ.AND P0, PT, R81, RZ, PT ;  /* 0x000000ff5100a20b */ /* 0x020fe20003f02000 */
[----:B------:R-:W-:Y:S01]  /*3ec0*/  @!UPT UIADD3 URZ, UPT, UPT, URZ, URZ, URZ ;  /* 0x000000fffffff290 */ /* 0x000fe2000fffe0ff */
[----:B------:R-:W-:Y:S11]  /*3ed0*/  @!P2 BRA `(.L_x_72) ;  /* 0x000000000014a947 */ /* 0x000ff60003800000 */
[----:B------:R-:W-:Y:S02]  /*3ee0*/  LOP3.LUT P2, RZ, R171, 0xff, RZ, 0xc0, !PT ;  /* 0x000000ffabff7812 */ /* 0x000fe4000784c0ff */
[----:B------:R-:W-:Y:S04]  /*3ef0*/  PLOP3.LUT P0, PT, PT, PT, UP0, 0x80, 0x8 ;  /* 0x000000000008781c */ /* 0x000fe80003f0f008 */
[----:B------:R-:W-:Y:S07]  /*3f00*/  PLOP3.LUT P0, PT, P0, PT, PT, 0x8, 0x80 ;  /* 0x000000000080781c */ /* 0x000fee000070e170 */
[----:B------:R-:W-:Y:S11]  /*3f10*/  @P2 FSETP.EQ.AND P0, PT, R81, RZ, PT ;  /* 0x000000ff5100220b */ /* 0x000ff60003f02000 */
[----:B------:R-:W-:Y:S02]  /*3f20*/  @!UPT UIADD3 URZ, UPT, UPT, URZ, URZ, URZ ;  /* 0x000000fffffff290 */ /* 0x000fe4000fffe0ff */
.L_x_72:
[----:B------:R-:W3:Y:S01]  /*3f30*/  SYNCS.PHASECHK.TRANS64.TRYWAIT P2, [UR7+0x40], R12 ;  /* 0x0000400cff0075a7 */ /* 0x000ee20008041107 */
[----:B------:R-:W-:Y:S04]  /*3f40*/  ELECT P4, URZ, PT ;  /* 0x0000000000ff782f */ /* 0x000fe80003880000 */
[----:B------:R-:W-:Y:S11]  /*3f50*/  PLOP3.LUT P4, PT, P0, P4, PT, 0xf2, 0x2f ;  /* 0x00000000002f781c */ /* 0x000ff60000789e72 */
[----:B------:R-:W-:Y:S02]  /*3f60*/  @!UPT UIADD3 URZ, UPT, UPT, URZ, URZ, URZ ;  /* 0x000000fffffff290 */ /* 0x000fe4000fffe0ff */
[----:B-1----:R-:W-:Y:S05]  /*3f70*/  @!P4 IADD3 R21, P0, PT, R32, 0x580, RZ ;  /* 0x000005802015c810 */ /* 0x002fea0007f1e0ff */
[----:B------:R-:W-:Y:S01]  /*3f80*/  @!P4 IMAD.X R20, RZ, RZ, R33, P0 ;  /* 0x000000ffff14c224 */ /* 0x000fe200000e0621 */
[----:B---3--:R-:W-:Y:S07]  /*3f90*/  @!P2 BRA `(.L_x_73) ;  /* 0x0000004400e0a947 */ /* 0x008fee0003800000 */
.L_x_133:
[----:B------:R-:W3:Y:S01]  /*3fa0*/  LDC.64 R14, c[0x0][0xb10] ;  /* 0x0002c400ff0e7b82 */ /* 0x000ee20000000a00 */
[----:B------:R-:W-:Y:S01]  /*3fb0*/  @!P4 R2UR UR8, R20 ;  /* 0x000000001408c2ca */ /* 0x000fe200000e0000 */
[----:B------:R-:W-:Y:S01]  /*3fc0*/  VOTEU.ALL UP1, P4 ;  /* 0x0000000000ff7886 */ /* 0x000fe20002020000 */
[----:B------:R-:W-:Y:S01]  /*3fd0*/  @!P4 R2UR UR9, R21 ;  /* 0x000000001509c2ca */ /* 0x000fe200000e0000 */
[----:B------:R-:W-:Y:S01]  /*3fe0*/  UMOV UR10, 0x0 ;  /* 0x00000000000a7882 */ /* 0x000fe20000000000 */
[----:B------:R-:W-:Y:S03]  /*3ff0*/  UMOV UR11, 0x10000000 ;  /* 0x10000000000b7882 */ /* 0x000fe60000000000 */
[----:B------:R-:W5:Y:S01]  /*4000*/  LDC.64 R10, c[0x0][0xb18] ;  /* 0x0002c600ff0a7b82 */ /* 0x000f620000000a00 */
[----:B------:R-:W-:Y:S01]  /*4010*/  @!UP1 UIADD3 UR16, UPT, UPT, UR7, 0x200, URZ ;  /* 0x0000020007109890 */ /* 0x000fe2000fffe0ff */
[----:B------:R-:W-:Y:S01]  /*4020*/  @P3 SHF.R.U32.HI R28, RZ, 0x10, R25 ;  /* 0x00000010ff1c3819 */ /* 0x000fe20000011619 */
[----:B------:R-:W-:Y:S01]  /*4030*/  VOTEU.ALL UP1, P4 ;  /* 0x0000000000ff7886 */ /* 0x000fe20002020000 */
[----:B------:R-:W-:Y:S01]  /*4040*/  UMOV UR20, UR36 ;  /* 0x0000002400147c82 */ /* 0x000fe20008000000 */
[----:B------:R-:W-:Y:S03]  /*4050*/  VIADD R30, R30, 0x1 ;  /* 0x000000011e1e7836 */ /* 0x000fe60000000000 */
[----:B--2---:R-:W2:Y:S01]  /*4060*/  @!P1 LDC R0, c[0x0][0xb20] ;  /* 0x0002c800ff009b82 */ /* 0x004ea20000000800 */
[----:B------:R-:W-:Y:S01]  /*4070*/  IMAD.U32 R21, RZ, RZ, UR8 ;  /* 0x00000008ff157e24 */ /* 0x000fe2000f8e00ff */
[----:B------:R-:W-:Y:S06]  /*4080*/  UPRMT UR8, UR37, 0x654, UR17 ;  /* 0x0000065425087896 */ /* 0x000fec0008000011 */
[----:B-1----:R-:W1:Y:S01]  /*4090*/  @!P1 LDC R3, c[0x0][0xb0c] ;  /* 0x0002c300ff039b82 */ /* 0x002e620000000800 */
[----:B------:R-:W-:Y:S01]  /*40a0*/  IMAD.U32 R20, RZ, RZ, UR9 ;  /* 0x00000009ff147e24 */ /* 0x000fe2000f8e00ff */
[----:B------:R-:W-:Y:S04]  /*40b0*/  @!P4 R2UR UR15, R21 ;  /* 0x00000000150fc2ca */ /* 0x000fe800000e0000 */
[----:B------:R-:W-:Y:S01]  /*40c0*/  @!P4 R2UR UR14, R20 ;  /* 0x00000000140ec2ca */ /* 0x000fe200000e0000 */
[----:B------:R-:W-:Y:S11]  /*40d0*/  @!P4 IMAD.MOV.U32 R20, RZ, RZ, 0x2000 ;  /* 0x00002000ff14c424 */ /* 0x000ff600078e00ff */
[----:B------:R-:W-:Y:S01]  /*40e0*/  @!UPT UIADD3 URZ, UPT, UPT, URZ, URZ, URZ ;  /* 0x000000fffffff290 */ /* 0x000fe2000fffe0ff */
[----:B------:R1:W-:Y:S01]  /*40f0*/  @!UP1 UTMALDG.3D [UR16], [UR14], desc[UR10] ;  /* 0x00000a100e0095b4 */ /* 0x0003e20008011000 */
[----:B------:R1:W-:Y:S02]  /*4100*/  @!P4 SYNCS.ARRIVE.TRANS64.RED.A0TR RZ, [UR7+0x30], R20 ;  /* 0x00003014ffffc9a7 */ /* 0x0003e40008300407 */
[----:B-1----:R-:W-:Y:S01]  /*4110*/  @!P1 ISETP.NE.AND P2, PT, R3, 0x1, PT ;  /* 0x000000010300980c */ /* 0x002fe20003f45270 */
[C---:B---3--:R-:W-:Y:S01]  /*4120*/  @!P1 IMAD.HI.U32 R14, R13.reuse, R14, RZ ;  /* 0x0000000e0d0e9227 */ /* 0x048fe200078e00ff */
[----:B-----5:R-:W-:Y:S03]  /*4130*/  @!P1 ISETP.NE.AND P0, PT, R10, 0x1, PT ;  /* 0x000000010a00980c */ /* 0x020fe60003f05270 */
[C---:B------:R-:W-:Y:S01]  /*4140*/  @!P1 IMAD.HI.U32 R11, R8.reuse, R11, RZ ;  /* 0x0000000b080b9227 */ /* 0x040fe200078e00ff */
[----:B------:R-:W-:Y:S04]  /*4150*/  @!P1 SHF.R.U32.HI R14, RZ, R15, R14 ;  /* 0x0000000fff0e9219 */ /* 0x000fe8000001160e */
[----:B--2---:R-:W-:Y:S01]  /*4160*/  @!P1 SHF.R.U32.HI R9, RZ, R0, R11 ;  /* 0x00000000ff099219 */ /* 0x004fe2000001160b */
[----:B------:R-:W-:Y:S01]  /*4170*/  SYNCS.ARRIVE.TRANS64.RED.A1T0 RZ, [UR8], RZ ;  /* 0x000000ffffff79a7 */ /* 0x000fe20008100408 */
[----:B------:R-:W-:Y:S02]  /*4180*/  @!P1 SEL R14, R13, R14, !P2 ;  /* 0x0000000e0d0e9207 */ /* 0x000fe40005000000 */
[----:B------:R-:W-:Y:S01]  /*4190*/  @!P1 SEL R9, R8, R9, !P0 ;  /* 0x0000000908099207 */ /* 0x000fe20004000000 */
[----:B------:R-:W1:Y:S04]  /*41a0*/  SYNCS.PHASECHK.TRANS64.TRYWAIT P5, [UR7+0x48], R12 ;  /* 0x0000480cff0075a7 */ /* 0x000e6800080a1107 */
[----:B------:R-:W-:Y:S02]  /*41b0*/  @!P1 IMAD.IADD R0, R9, 0x1, -R14 ;  /* 0x0000000109009824 */ /* 0x000fe400078e0a0e */
[----:B------:R-:W-:Y:S02]  /*41c0*/  @!P1 IMAD.IADD R9, R14, 0x1, -R9 ;  /* 0x000000010e099824 */ /* 0x000fe400078e0a09 */
[----:B------:R-:W-:Y:S02]  /*41d0*/  @!P1 IMAD R13, R0, R3, R13 ;  /* 0x00000003000d9224 */ /* 0x000fe400078e020d */
[----:B------:R-:W-:Y:S01]  /*41e0*/  @!P1 IMAD R8, R9, R10, R8 ;  /* 0x0000000a09089224 */ /* 0x000fe200078e0208 */
[----:B-1----:R-:W-:Y:S06]  /*41f0*/  @!P5 BRA `(.L_x_74) ;  /* 0x000000440060d947 */ /* 0x002fec0003800000 */
.L_x_135:
[----:B-1----:R-:W-:Y:S01]  /*4200*/  @!P4 IADD3 R3, P0, PT, R32, 0x580, RZ ;  /* 0x000005802003c810 */ /* 0x002fe20007f1e0ff */
[----:B------:R-:W-:Y:S01]  /*4210*/  VOTEU.ALL UP1, P4 ;  /* 0x0000000000ff7886 */ /* 0x000fe20002020000 */
[----:B------:R-:W-:Y:S01]  /*4220*/  UMOV UR20, 0x0 ;  /* 0x0000000000147882 */ /* 0x000fe20000000000 */
[----:B------:R-:W-:Y:S01]  /*4230*/  UMOV UR21, 0x10000000 ;  /* 0x1000000000157882 */ /* 0x000fe20000000000 */
[----:B------:R-:W-:Y:S01]  /*4240*/  @!P4 R2UR UR9, R3 ;  /* 0x000000000309c2ca */ /* 0x000fe200000e0000 */
[----:B------:R-:W-:Y:S01]  /*4250*/  @!P4 IMAD.X R0, RZ, RZ, R33, P0 ;  /* 0x000000ffff00c224 */ /* 0x000fe200000e0621 */
[----:B------:R-:W-:Y:S01]  /*4260*/  @!UP1 UIADD3 UR10, UPT, UPT, UR18, 0x40, URZ ;  /* 0x00000040120a9890 */ /* 0x000fe2000fffe0ff */
[----:B------:R-:W-:Y:S01]  /*4270*/  ISETP.NE.AND P0, PT, R30, 0x2, PT ;  /* 0x000000021e00780c */ /* 0x000fe20003f05270 */
[----:B------:R-:W-:Y:S01]  /*4280*/  UMOV UR11, UR19 ;  /* 0x00000013000b7c82 */ /* 0x000fe20008000000 */
[----:B------:R-:W-:Y:S01]  /*4290*/  UMOV UR12, UR36 ;  /* 0x00000024000c7c82 */ /* 0x000fe20008000000 */
[----:B------:R-:W-:Y:S01]  /*42a0*/  @!P4 R2UR UR8, R0 ;  /* 0x000000000008c2ca */ /* 0x000fe200000e0000 */
[----:B------:R-:W-:Y:S01]  /*42b0*/  IMAD.IADD R20, R8, 0x1, R147 ;  /* 0x0000000108147824 */ /* 0x000fe200078e0293 */
[----:B------:R-:W-:Y:S01]  /*42c0*/  @P3 R2UR UR36, R28 ;  /* 0x000000001c2432ca */ /* 0x000fe200000e0000 */
[----:B------:R-:W-:Y:S01]  /*42d0*/  IMAD.IADD R21, R13, 0x1, R170 ;  /* 0x000000010d157824 */ /* 0x000fe200078e02aa */
[----:B------:R-:W-:Y:S02]  /*42e0*/  SEL R0, RZ, 0x1, P0 ;  /* 0x00000001ff007807 */ /* 0x000fe40000000000 */
[----:B------:R-:W-:Y:S01]  /*42f0*/  LOP3.LUT R31, R31, 0x1, RZ, 0x3c, !PT ;  /* 0x000000011f1f7812 */ /* 0x000fe200078e3cff */
[----:B------:R-:W-:Y:S01]  /*4300*/  IMAD.U32 R10, RZ, RZ, UR9 ;  /* 0x00000009ff0a7e24 */ /* 0x000fe2000f8e00ff */
[----:B------:R-:W-:Y:S01]  /*4310*/  @!UP1 UIADD3 UR9, UPT, UPT, UR7, 0x38, URZ ;  /* 0x0000003807099890 */ /* 0x000fe2000fffe0ff */
[----:B------:R-:W-:Y:S02]  /*4320*/  LOP3.LUT R29, R29, R0, RZ, 0x3c, !PT ;  /* 0x000000001d1d7212 */ /* 0x000fe400078e3cff */
[----:B------:R-:W-:Y:S02]  /*4330*/  SEL R30, R30, RZ, P0 ;  /* 0x000000ff1e1e7207 */ /* 0x000fe40000000000 */
[----:B------:R-:W-:Y:S01]  /*4340*/  IMAD.U32 R11, RZ, RZ, UR8 ;  /* 0x00000008ff0b7e24 */ /* 0x000fe2000f8e00ff */
[----:B------:R-:W-:Y:S01]  /*4350*/  @!P4 R2UR UR14, R10 ;  /* 0x000000000a0ec2ca */ /* 0x000fe200000e0000 */
[----:B------:R-:W-:Y:S01]  /*4360*/  @!UP1 UIADD3 UR8, UPT, UPT, UR7, 0x2200, URZ ;  /* 0x0000220007089890 */ /* 0x000fe2000fffe0ff */
[----:B------:R-:W-:Y:S02]  /*4370*/  VOTEU.ALL UP1, P4 ;  /* 0x0000000000ff7886 */ /* 0x000fe40002020000 */
[----:B------:R-:W-:Y:S11]  /*4380*/  @!P4 R2UR UR15, R11 ;  /* 0x000000000b0fc2ca */ /* 0x000ff600000e0000 */
[----:B------:R-:W-:Y:S02]  /*4390*/  @!UPT UIADD3 URZ, UPT, UPT, URZ, URZ, URZ ;  /* 0x000000fffffff290 */ /* 0x000fe4000fffe0ff */
[----:B------:R2:W-:Y:S01]  /*43a0*/  @!UP1 UTMALDG.3D [UR8], [UR14], desc[UR20] ;  /* 0x000014080e0095b4 */ /* 0x0005e20008011000 */
[----:B------:R2:W-:Y:S01]  /*43b0*/  @!P4 SYNCS.ARRIVE.TRANS64.RED.A0TR RZ, [UR7+0x38], R23 ;  /* 0x00003817ffffc9a7 */ /* 0x0005e20008300407 */
[----:B------:R-:W-:Y:S01]  /*43c0*/  UPLOP3.LUT UP1, UPT, UPT, UPT, UPT, 0x80, 0x8 ;  /* 0x000000000008789c */ /* 0x000fe20003f2f070 */
[----:B------:R-:W-:Y:S01]  /*43d0*/  SYNCS.ARRIVE.TRANS64.RED.A1T0 RZ, [UR13], RZ ;  /* 0x000000ffffff79a7 */ /* 0x000fe2000810040d */
[----:B------:R-:W-:Y:S09]  /*43e0*/  @P3 BRA `(.L_x_75) ;  /* 0xfffffff400503947 */ /* 0x000ff2000383ffff */
[----:B------:R-:W-:-:S04]  /*43f0*/  SHF.L.U32 R3, R31, 0x1f, RZ ;  /* 0x0000001f1f037819 */ /* 0x000fc800000006ff */
[----:B------:R-:W1:Y:S02]  /*4400*/  SYNCS.PHASECHK.TRANS64.TRYWAIT P0, [UR7+0x40], R3 ;  /* 0x00004003ff0075a7 */ /* 0x000e640008001107 */
[----:B-1----:R-:W-:Y:S05]  /*4410*/  @!P0 BRA `(.L_x_76) ;  /* 0x0000004000f08947 */ /* 0x002fea0003800000 */
.L_x_137:
[----:B-1----:R-:W-:-:S07]  /*4420*/  MOV R0, UR7 ;  /* 0x0000000700007c02 */ /* 0x002fce0008000f00 */
.L_x_77:
[----:B-1----:R-:W-:-:S04]  /*4430*/  SHF.L.U32 R3, R31, 0x1f, RZ ;  /* 0x0000001f1f037819 */ /* 0x002fc800000006ff */
[----:B------:R1:W3:Y:S03]  /*4440*/  SYNCS.PHASECHK.TRANS64.TRYWAIT P0, [R0+URZ+0x48], R3 ;  /* 0x00004803000075a7 */ /* 0x0002e600080011ff */
[----:B---3--:R-:W-:Y:S05]  /*4450*/  @!P0 NANOSLEEP.SYNCS 0x989680 ;  /* 0x009896800000895d */ /* 0x008fea0003900000 */
[----:B------:R-:W3:Y:S02]  /*4460*/  @!P0 SYNCS.PHASECHK.TRANS64 P0, [R0+URZ+0x48], R3 ;  /* 0x00004803000085a7 */ /* 0x000ee400080010ff */
[----:B--23--:R-:W-:Y:S05]  /*4470*/  @P0 EXIT ;  /* 0x000000000000094d */ /* 0x00cfea0003800000 */
[----:B------:R-:W-:Y:S05]  /*4480*/  BRA `(.L_x_77) ;  /* 0xfffffffc00e87947 */ /* 0x000fea000383ffff */
.L_x_66:
[----:B------:R-:W-:-:S06]  /*4490*/  UISETP.GE.AND UP1, UPT, UR8, 0x4, UPT ;  /* 0x000000040800788c */ /* 0x000fcc000bf26270 */
[----:B------:R-:W-:-:S13]  /*44a0*/  PLOP3.LUT P0, PT, PT, PT, UP1, 0x80, 0x8 ;  /* 0x000000000008781c */ /* 0x000fda0003f0f018 */
[----:B------:R-:W-:Y:S05]  /*44b0*/  @!P0 EXIT ;  /* 0x000000000000894d */ /* 0x000fea0003800000 */
[----:B------:R-:W-:Y:S01]  /*44c0*/  BAR.SYNC.DEFER_BLOCKING 0x6, 0xa0 ;  /* 0x0182800000007b1d */ /* 0x000fe20000010000 */
[C---:B------:R-:W-:Y:S01]  /*44d0*/  IMAD.SHL.U32 R3, R189.reuse, 0x40, RZ ;  /* 0x00000040bd037824 */ /* 0x040fe200078e00ff */
[C---:B------:R-:W-:Y:S01]  /*44e0*/  LOP3.LUT R193, R189.reuse, 0x60, RZ, 0xc0, !PT ;  /* 0x00000060bdc17812 */ /* 0x040fe200078ec0ff */
[C---:B------:R-:W-:Y:S01]  /*44f0*/  IMAD.SHL.U32 R172, R189.reuse, 0x8, RZ ;  /* 0x00000008bdac7824 */ /* 0x040fe200078e00ff */
[C---:B------:R-:W-:Y:S01]  /*4500*/  LOP3.LUT R191, R189.reuse, 0x2, RZ, 0xc0, !PT ;  /* 0x00000002bdbf7812 */ /* 0x040fe200078ec0ff */
[----:B------:R-:W-:Y:S01]  /*4510*/  IMAD.U32 R79, R189, 0x10000, RZ ;  /* 0x00010000bd4f7824 */ /* 0x000fe200078e00ff */
[----:B------:R-:W-:Y:S02]  /*4520*/  UMOV UR49, 0x400 ;  /* 0x0000040000317882 */ /* 0x000fe40000000000 */
[----:B------:R-:W1:Y:S01]  /*4530*/  LDC R177, c[0x0][0x370] ;  /* 0x0000dc00ffb17b82 */ /* 0x000e620000000800 */
[----:B------:R-:W-:Y:S01]  /*4540*/  ULEA UR49, UR37, UR49, 0x18 ;  /* 0x0000003125317291 */ /* 0x000fe2000f8ec0ff */
[----:B------:R-:W-:Y:S01]  /*4550*/  LOP3.LUT R5, R3, 0x180, RZ, 0xc0, !PT ;  /* 0x0000018003057812 */ /* 0x000fe200078ec0ff */
[----:B------:R-:W-:Y:S01]  /*4560*/  HFMA2 R195, -RZ, RZ, 0, 0 ;  /* 0x00000000ffc37431 */ /* 0x000fe200000001ff */
[----:B------:R-:W-:Y:S01]  /*4570*/  LOP3.LUT R79, R79, 0x600000, RZ, 0xc0, !PT ;  /* 0x006000004f4f7812 */ /* 0x000fe200078ec0ff */
[----:B------:R-:W-:Y:S01]  /*4580*/  UIADD3 UR4, UPT, UPT, UR49, 0x4200, URZ ;  /* 0x0000420031047890 */ /* 0x000fe2000fffe0ff */
[----:B------:R-:W-:Y:S01]  /*4590*/  LOP3.LUT R172, R5, 0x30, R172, 0xf8, !PT ;  /* 0x0000003005ac7812 */ /* 0x000fe200078ef8ac */
[----:B------:R-:W-:Y:S01]  /*45a0*/  IMAD.MOV.U32 R76, RZ, RZ, RZ ;  /* 0x000000ffff4c7224 */ /* 0x000fe200078e00ff */
[----:B------:R-:W2:Y:S01]  /*45b0*/  LDC R74, c[0x0][0xb0c] ;  /* 0x0002c300ff4a7b82 */ /* 0x000ea20000000800 */
[----:B------:R-:W-:-:S02]  /*45c0*/  LOP3.LUT R189, R189, 0x4, RZ, 0xc0, !PT ;  /* 0x00000004bdbd7812 */ /* 0x000fc400078ec0ff */
[----:B------:R-:W-:Y:S02]  /*45d0*/  CS2R R182, SRZ ;  /* 0x0000000000b67805 */ /* 0x000fe4000001ff00 */
[----:B------:R-:W-:Y:S02]  /*45e0*/  LOP3.LUT R172, R172, 0x1e40, R3, 0xf8, !PT ;  /* 0x00001e40acac7812 */ /* 0x000fe400078ef803 */
[----:B------:R-:W-:Y:S02]  /*45f0*/  CS2R R180, SRZ ;  /* 0x0000000000b47805 */ /* 0x000fe4000001ff00 */
[----:B------:R-:W-:Y:S01]  /*4600*/  IADD3 R188, PT, PT, -R189, 0x2, RZ ;  /* 0x00000002bdbc7810 */ /* 0x000fe20007ffe1ff */
[----:B------:R-:W-:Y:S01]  /*4610*/  IMAD.MOV R176, RZ, RZ, -R191 ;  /* 0x000000ffffb07224 */ /* 0x000fe200078e0abf */
[----:B------:R-:W-:Y:S01]  /*4620*/  MOV R192, UR4 ;  /* 0x0000000400c07c02 */ /* 0x000fe20008000f00 */
[----:B------:R-:W4:Y:S01]  /*4630*/  LDC R174, c[0x0][0xb20] ;  /* 0x0002c800ffae7b82 */ /* 0x000f220000000800 */
[----:B------:R-:W3:Y:S01]  /*4640*/  LDS R0, [UR49+0x110] ;  /* 0x00011031ff007984 */ /* 0x000ee20008000800 */
[----:B------:R-:W-:Y:S01]  /*4650*/  VIADD R190, R172, UR49 ;  /* 0x00000031acbe7c36 */ /* 0x000fe20008000000 */
[----:B------:R-:W1:Y:S01]  /*4660*/  LDCU.64 UR52, c[0x0][0x348] ;  /* 0x00006900ff3477ac */ /* 0x000e620008000a00 */
[----:B------:R-:W-:-:S02]  /*4670*/  IMAD.MOV R175, RZ, RZ, -R189 ;  /* 0x000000ffffaf7224 */ /* 0x000fc400078e0abd */
[----:B------:R-:W-:Y:S01]  /*4680*/  VIADD R190, R190, 0x200 ;  /* 0x00000200bebe7836 */ /* 0x000fe20000000000 */
[----:B------:R-:W1:Y:S01]  /*4690*/  LDCU.64 UR38, c[0x0][0x888] ;  /* 0x00011100ff2677ac */ /* 0x000e620008000a00 */
[----:B------:R-:W1:Y:S01]  /*46a0*/  LDC R73, c[0x0][0xb30] ;  /* 0x0002cc00ff497b82 */ /* 0x000e620000000800 */
[----:B------:R-:W1:Y:S01]  /*46b0*/  LDCU.64 UR44, c[0x0][0x890] ;  /* 0x00011200ff2c77ac */ /* 0x000e620008000a00 */
[----:B------:R-:W-:-:S06]  /*46c0*/  UIADD3 UR48, UPT, UPT, UR49, 0x200, URZ ;  /* 0x0000020031307890 */ /* 0x000fcc000fffe0ff */
[----:B------:R-:W1:Y:S08]  /*46d0*/  LDC.64 R168, c[0x0][0xb10] ;  /* 0x0002c400ffa87b82 */ /* 0x000e700000000a00 */
[----:B------:R-:W1:Y:S08]  /*46e0*/  LDC.64 R70, c[0x0][0xb18] ;  /* 0x0002c600ff467b82 */ /* 0x000e700000000a00 */
[----:B------:R-:W1:Y:S08]  /*46f0*/  LDC.64 R68, c[0x0][0xb28] ;  /* 0x0002ca00ff447b82 */ /* 0x000e700000000a00 */
[----:B------:R-:W1:Y:S01]  /*4700*/  LDC.64 R166, c[0x0][0x8b0] ;  /* 0x00022c00ffa67b82 */ /* 0x000e620000000a00 */
[----:B---3--:R-:W-:-:S07]  /*4710*/  IMAD.IADD R79, R0, 0x1, R79 ;  /* 0x00000001004f7824 */ /* 0x008fce00078e024f */
[----:B------:R-:W3:Y:S08]  /*4720*/  LDC.64 R164, c[0x0][0x8a8] ;  /* 0x00022a00ffa47b82 */ /* 0x000ef00000000a00 */
[----:B--2-4-:R-:W1:Y:S02]  /*4730*/  LDC R178, c[0x0][0x374] ;  /* 0x0000dd00ffb27b82 */ /* 0x014e640000000800 */
.L_x_104:
[C---:B------:R-:W-:Y:S02]  /*4740*/  LEA R0, R195.reuse, UR49, 0x3 ;  /* 0x00000031c3007c11 */ /* 0x040fe4000f8e18ff */
[----:B------:R-:W-:Y:S02]  /*4750*/  SHF.L.U32 R3, R182, 0x1f, RZ ;  /* 0x0000001fb6037819 */ /* 0x000fe400000006ff */
[----:B------:R-:W-:Y:S02]  /*4760*/  LEA R16, R195, UR49, 0x4 ;  /* 0x00000031c3107c11 */ /* 0x000fe4000f8e20ff */
[----:B------:R-:W2:Y:S02]  /*4770*/  SYNCS.PHASECHK.TRANS64.TRYWAIT P0, [R0+URZ+0x60], R3 ;  /* 0x00006003000075a7 */ /* 0x000ea400080011ff */
[----:B-12---:R-:W-:Y:S05]  /*4780*/  @!P0 BRA `(.L_x_78) ;  /* 0x00000040002c8947 */ /* 0x006fea0003800000 */
.L_x_138:
[----:B------:R-:W4:Y:S01]  /*4790*/  LDC.64 R12, c[0x0][0xb10] ;  /* 0x0002c400ff0c7b82 */ /* 0x000f220000000a00 */
[----:B------:R-:W3:Y:S01]  /*47a0*/  LDS.128 R16, [R16+0xf0] ;  /* 0x0000f00010107984 */ /* 0x000ee20000000c00 */
[----:B-1----:R-:W-:Y:S01]  /*47b0*/  ISETP.NE.AND P1, PT, R73, 0x1, PT ;  /* 0x000000014900780c */ /* 0x002fe20003f25270 */
[----:B--2---:R-:W-:Y:S01]  /*47c0*/  VIADD R0, R0, 0x70 ;  /* 0x0000007000007836 */ /* 0x004fe20000000000 */
[----:B------:R-:W-:Y:S04]  /*47d0*/  ISETP.GE.AND P0, PT, R72, 0x1, PT ;  /* 0x000000014800780c */ /* 0x000fe80003f06270 */
[----:B------:R-:W1:Y:S01]  /*47e0*/  LDC.64 R10, c[0x0][0xb18] ;  /* 0x0002c600ff0a7b82 */ /* 0x000e620000000a00 */
[----:B------:R-:W-:Y:S01]  /*47f0*/  PRMT R0, RZ, 0x654, R0 ;  /* 0x00000654ff007816 */ /* 0x000fe20000000000 */
[----:B------:R-:W-:Y:S01]  /*4800*/  @!PT LDS RZ, [RZ] ;  /* 0x00000000fffff984 */ /* 0x000fe20000000800 */
[----:B------:R-:W-:Y:S01]  /*4810*/  @!PT LDS RZ, [RZ] ;  /* 0x00000000fffff984 */ /* 0x000fe20000000800 */
[----:B------:R-:W-:Y:S01]  /*4820*/  @!PT LDS RZ, [RZ] ;  /* 0x00000000fffff984 */ /* 0x000fe20000000800 */
[----:B------:R-:W-:Y:S01]  /*4830*/  @!PT LDS RZ, [RZ] ;  /* 0x00000000fffff984 */ /* 0x000fe20000000800 */
[----:B------:R2:W-:Y:S06]  /*4840*/  MEMBAR.ALL.CTA ;  /* 0x0000000000007992 */ /* 0x0005ec0000008000 */
[----:B--2---:R-:W2:Y:S01]  /*4850*/  FENCE.VIEW.ASYNC.S ;  /* 0x00000000000073c6 */ /* 0x004ea20000000000 */
[----:B------:R-:W1:Y:S08]  /*4860*/  @!P1 LDC R14, c[0x0][0xb20] ;  /* 0x0002c800ff0e9b82 */ /* 0x000e700000000800 */
[----:B------:R-:W1:Y:S01]  /*4870*/  @!P1 LDC R9, c[0x0][0xb0c] ;  /* 0x0002c300ff099b82 */ /* 0x000e620000000800 */
[----:B--2---:R2:W-:Y:S01]  /*4880*/  SYNCS.ARRIVE.TRANS64.RED.A1T0 RZ, [R0+URZ], RZ ;  /* 0x000000ff00ff79a7 */ /* 0x0045e200081004ff */
[----:B---3--:R-:W-:Y:S04]  /*4890*/  LOP3.LUT P4, RZ, R18, 0x1, RZ, 0xc0, !PT ;  /* 0x0000000112ff7812 */ /* 0x008fe8000788c0ff */
[----:B------:R-:W-:Y:S09]  /*48a0*/  P2R R194, PR, RZ, 0x10 ;  /* 0x00000010ffc27803 */ /* 0x000ff20000000000 */
[----:B------:R-:W-:Y:S02]  /*48b0*/  @P4 MOV R77, R16 ;  /* 0x00000010004d4202 */ /* 0x000fe40000000f00 */
[----:B------:R-:W-:Y:S01]  /*48c0*/  @P4 LOP3.LUT R75, R17, 0xffff, RZ, 0xc0, !PT ;  /* 0x0000ffff114b4812 */ /* 0x000fe200078ec0ff */
[----:B--2-4-:R-:W-:Y:S06]  /*48d0*/  @!P0 BRA `(.L_x_79) ;  /* 0x0000000000a48947 */ /* 0x014fec0003800000 */
[----:B------:R-:W-:Y:S01]  /*48e0*/  IMAD.HI.U32 R23, R178, R71, RZ ;  /* 0x00000047b2177227 */ /* 0x000fe200078e00ff */
[----:B------:R-:W-:Y:S02]  /*48f0*/  ISETP.NE.AND P0, PT, R70, 0x1, PT ;  /* 0x000000014600780c */ /* 0x000fe40003f05270 */
[----:B------:R-:W-:Y:S01]  /*4900*/  ISETP.NE.AND P2, PT, R72, 0x1, PT ;  /* 0x000000014800780c */ /* 0x000fe20003f45270 */
[----:B------:R-:W-:Y:S01]  /*4910*/  IMAD.HI.U32 R22, R177, R168, RZ ;  /* 0x000000a8b1167227 */ /* 0x000fe200078e00ff */
[----:B------:R-:W-:Y:S02]  /*4920*/  SHF.R.U32.HI R23, RZ, R174, R23 ;  /* 0x000000aeff177219 */ /* 0x000fe40000011617 */
[----:B------:R-:W-:Y:S01]  /*4930*/  ISETP.NE.AND P3, PT, R74, 0x1, PT ;  /* 0x000000014a00780c */ /* 0x000fe20003f65270 */
[----:B------:R-:W-:Y:S01]  /*4940*/  IMAD.HI.U32 R26, R77, R168, RZ ;  /* 0x000000a84d1a7227 */ /* 0x000fe200078e00ff */
[----:B------:R-:W-:Y:S02]  /*4950*/  SHF.R.U32.HI R22, RZ, R169, R22 ;  /* 0x000000a9ff167219 */ /* 0x000fe40000011616 */
[----:B------:R-:W-:Y:S01]  /*4960*/  SEL R3, R178, R23, !P0 ;  /* 0x00000017b2037207 */ /* 0x000fe20004000000 */
[----:B------:R-:W-:Y:S01]  /*4970*/  IMAD.HI.U32 R23, R75, R71, RZ ;  /* 0x000000474b177227 */ /* 0x000fe200078e00ff */
[----:B------:R-:W-:Y:S02]  /*4980*/  SEL R7, R177, R22, !P3 ;  /* 0x00000016b1077207 */ /* 0x000fe40005800000 */
[----:B------:R-:W-:Y:S01]  /*4990*/  SHF.R.U32.HI R26, RZ, R169, R26 ;  /* 0x000000a9ff1a7219 */ /* 0x000fe2000001161a */
[-C--:B------:R-:W-:Y:S04]  /*49a0*/  IMAD.HI.U32 R22, R3, R68.reuse, RZ ;  /* 0x0000004403167227 */ /* 0x080fe800078e00ff */
[----:B------:R-:W-:Y:S01]  /*49b0*/  IMAD.HI.U32 R24, R7, R68, RZ ;  /* 0x0000004407187227 */ /* 0x000fe200078e00ff */
[-C--:B------:R-:W-:Y:S02]  /*49c0*/  @P2 SHF.R.U32.HI R3, RZ, R69.reuse, R22 ;  /* 0x00000045ff032219 */ /* 0x080fe40000011616 */
[----:B------:R-:W-:Y:S02]  /*49d0*/  SHF.R.U32.HI R22, RZ, R174, R23 ;  /* 0x000000aeff167219 */ /* 0x000fe40000011617 */
[----:B------:R-:W-:Y:S01]  /*49e0*/  @P2 SHF.R.U32.HI R7, RZ, R69, R24 ;  /* 0x00000045ff072219 */ /* 0x000fe20000011618 */
[C---:B------:R-:W-:Y:S01]  /*49f0*/  IMAD R2, R72.reuse, R3, RZ ;  /* 0x0000000348027224 */ /* 0x040fe200078e02ff */
[----:B------:R-:W-:Y:S02]  /*4a00*/  SEL R5, R75, R22, !P0 ;  /* 0x000000164b057207 */ /* 0x000fe40004000000 */
[----:B------:R-:W-:Y:S01]  /*4a10*/  SEL R3, R77, R26, !P3 ;  /* 0x0000001a4d037207 */ /* 0x000fe20005800000 */
[----:B------:R-:W-:Y:S01]  /*4a20*/  IMAD R4, R72, R7, RZ ;  /* 0x0000000748047224 */ /* 0x000fe200078e02ff */
[C---:B------:R-:W-:Y:S01]  /*4a30*/  ISETP.GE.AND P0, PT, R5.reuse, R2, PT ;  /* 0x000000020500720c */ /* 0x040fe20003f06270 */
[----:B------:R-:W-:Y:S03]  /*4a40*/  IMAD.HI.U32 R6, R5, R68, RZ ;  /* 0x0000004405067227 */ /* 0x000fe600078e00ff */
[----:B------:R-:W-:Y:S01]  /*4a50*/  ISETP.GE.OR P0, PT, R3, R4, P0 ;  /* 0x000000040300720c */ /* 0x000fe20000706670 */
[----:B------:R-:W-:Y:S01]  /*4a60*/  IMAD.MOV R4, RZ, RZ, -R3 ;  /* 0x000000ffff047224 */ /* 0x000fe200078e0a03 */
[-C--:B------:R-:W-:Y:S03]  /*4a70*/  SHF.R.U32.HI R6, RZ, R69.reuse, R6 ;  /* 0x00000045ff067219 */ /* 0x080fe60000011606 */
[----:B------:R-:W-:Y:S01]  /*4a80*/  IMAD R77, R74, R4, R77 ;  /* 0x000000044a4d7224 */ /* 0x000fe200078e024d */
[----:B------:R-:W-:Y:S05]  /*4a90*/  SEL R15, R5, R6, !P2 ;  /* 0x00000006050f7207 */ /* 0x000fea0005000000 */
[----:B------:R-:W-:Y:S02]  /*4aa0*/  IMAD.MOV R6, RZ, RZ, -R15 ;  /* 0x000000ffff067224 */ /* 0x000fe400078e0a0f */
[C---:B------:R-:W-:Y:S04]  /*4ab0*/  @!P0 IMAD.HI.U32 R2, R3.reuse, R68, RZ ;  /* 0x0000004403028227 */ /* 0x040fe800078e00ff */
[----:B------:R-:W-:Y:S01]  /*4ac0*/  IMAD R6, R72, R6, R5 ;  /* 0x0000000648067224 */ /* 0x000fe200078e0205 */
[----:B------:R-:W-:Y:S04]  /*4ad0*/  @!P0 SHF.R.U32.HI R2, RZ, R69, R2 ;  /* 0x00000045ff028219 */ /* 0x000fe80000011602 */
[----:B------:R-:W-:Y:S02]  /*4ae0*/  @!P0 SEL R0, R3, R2, !P2 ;  /* 0x0000000203008207 */ /* 0x000fe40005000000 */
[----:B------:R-:W-:Y:S02]  /*4af0*/  IADD3 R2, PT, PT, -R5, RZ, RZ ;  /* 0x000000ff05027210 */ /* 0x000fe40007ffe1ff */
[----:B------:R-:W-:Y:S01]  /*4b00*/  @!P0 IADD3 R8, PT, PT, R15, -R0, RZ ;  /* 0x800000000f088210 */ /* 0x000fe20007ffe0ff */
[----:B------:R-:W-:Y:S02]  /*4b10*/  @!P0 IMAD R0, R7, R6, R0 ;  /* 0x0000000607008224 */ /* 0x000fe400078e0200 */
[----:B------:R-:W-:Y:S02]  /*4b20*/  IMAD R75, R70, R2, R75 ;  /* 0x00000002464b7224 */ /* 0x000fe400078e024b */
[----:B------:R-:W-:Y:S02]  /*4b30*/  @!P0 IMAD R5, R8, R72, R3 ;  /* 0x0000004808058224 */ /* 0x000fe400078e0203 */
[----:B------:R-:W-:Y:S04]  /*4b40*/  @!P0 IMAD.MOV.U32 R3, RZ, RZ, R0 ;  /* 0x000000ffff038224 */ /* 0x000fe800078e0000 */
[----:B------:R-:W-:Y:S02]  /*4b50*/  IMAD R77, R3, R74, R77 ;  /* 0x0000004a034d7224 */ /* 0x000fe400078e024d */
[----:B------:R-:W-:Y:S07]  /*4b60*/  IMAD R75, R5, R70, R75 ;  /* 0x00000046054b7224 */ /* 0x000fee00078e024b */
.L_x_79:
[----:B-1----:R-:W-:Y:S01]  /*4b70*/  @!P1 ISETP.NE.AND P0, PT, R10, 0x1, PT ;  /* 0x000000010a00980c */ /* 0x002fe20003f05270 */
[----:B------:R-:W-:Y:S01]  /*4b80*/  @!P1 IMAD.HI.U32 R0, R77, R12, RZ ;  /* 0x0000000c4d009227 */ /* 0x000fe200078e00ff */
[----:B------:R-:W-:Y:S01]  /*4b90*/  @!P1 ISETP.NE.AND P2, PT, R9, 0x1, PT ;  /* 0x000000010900980c */ /* 0x000fe20003f45270 */
[----:B------:R-:W-:Y:S01]  /*4ba0*/  ULOP3.LUT UP0, URZ, UR48, 0x1b0, URZ, 0xc0, !UPT ;  /* 0x000001b030ff7892 */ /* 0x000fe2000f80c0ff */
[----:B------:R-:W-:Y:S01]  /*4bb0*/  R2UR UR42, R21 ;  /* 0x00000000152a72ca */ /* 0x000fe200000e0000 */
[----:B------:R-:W-:Y:S01]  /*4bc0*/  @!P1 IMAD.HI.U32 R3, R75, R11, RZ ;  /* 0x0000000b4b039227 */ /* 0x000fe200078e00ff */
[----:B------:R-:W-:Y:S02]  /*4bd0*/  @!P1 SHF.R.U32.HI R0, RZ, R13, R0 ;  /* 0x0000000dff009219 */ /* 0x000fe40000011600 */
[----:B------:R-:W-:Y:S01]  /*4be0*/  R2UR UR41, R20 ;  /* 0x00000000142972ca */ /* 0x000fe200000e0000 */
[----:B------:R-:W-:Y:S01]  /*4bf0*/  VIADD R195, R195, 0x1 ;  /* 0x00000001c3c37836 */ /* 0x000fe20000000000 */
[----:B------:R-:W-:Y:S02]  /*4c00*/  @!P1 SHF.R.U32.HI R2, RZ, R14, R3 ;  /* 0x0000000eff029219 */ /* 0x000fe40000011603 */
[----:B------:R-:W-:Y:S02]  /*4c10*/  @!P1 SEL R3, R77, R0, !P2 ;  /* 0x000000004d039207 */ /* 0x000fe40005000000 */
[----:B------:R-:W-:Y:S02]  /*4c20*/  @!P1 SEL R2, R75, R2, !P0 ;  /* 0x000000024b029207 */ /* 0x000fe40004000000 */
[----:B------:R-:W-:Y:S01]  /*4c30*/  @P4 SHF.R.U32.HI R179, RZ, 0x10, R17 ;  /* 0x00000010ffb34819 */ /* 0x000fe20000011611 */
[----:B------:R-:W-:Y:S02]  /*4c40*/  USHF.L.U32 UR42, UR42, 0x7, URZ ;  /* 0x000000072a2a7899 */ /* 0x000fe400080006ff */
[----:B------:R-:W-:Y:S02]  /*4c50*/  @!P1 IMAD.IADD R0, R2, 0x1, -R3 ;  /* 0x0000000102009824 */ /* 0x000fe400078e0a03 */
[----:B------:R-:W-:Y:S01]  /*4c60*/  @!P1 IMAD.IADD R2, R3, 0x1, -R2 ;  /* 0x0000000103029824 */ /* 0x000fe200078e0a02 */
[----:B------:R-:W-:Y:S01]  /*4c70*/  USHF.L.U32 UR41, UR41, 0x7, URZ ;  /* 0x0000000729297899 */ /* 0x000fe200080006ff */
[----:B------:R-:W-:Y:S02]  /*4c80*/  @!P1 IMAD R77, R0, R9, R77 ;  /* 0x00000009004d9224 */ /* 0x000fe400078e024d */
[----:B------:R-:W-:Y:S01]  /*4c90*/  @!P1 IMAD R75, R2, R10, R75 ;  /* 0x0000000a024b9224 */ /* 0x000fe200078e024b */
[----:B------:R-:W-:Y:S08]  /*4ca0*/  BRA.U !UP0, `(.L_x_80) ;  /* 0x0000000108407547 */ /* 0x000ff0000b800000 */
[----:B------:R-:W1:Y:S01]  /*4cb0*/  LDCU.64 UR8, c[0x4][0x80] ;  /* 0x01001000ff0877ac */ /* 0x000e620008000a00 */
[----:B------:R-:W-:Y:S01]  /*4cc0*/  MOV R3, 0x0 ;  /* 0x0000000000037802 */ /* 0x000fe20000000f00 */
[----:B------:R-:W-:Y:S02]  /*4cd0*/  HFMA2 R12, -RZ, RZ, 0, 5.9604644775390625e-08 ;  /* 0x00000001ff0c7431 */ /* 0x000fe400000001ff */
[----:B------:R-:W-:Y:S02]  /*4ce0*/  IMAD.MOV.U32 R8, RZ, RZ, 0x70 ;  /* 0x00000070ff087424 */ /* 0x000fe400078e00ff */
[----:B------:R-:W-:Y:S01]  /*4cf0*/  IMAD.MOV.U32 R13, RZ, RZ, RZ ;  /* 0x000000ffff0d7224 */ /* 0x000fe200078e00ff */
[----:B------:R-:W2:Y:S01]  /*4d00*/  LDCU.64 UR6, c[0x4][0x88] ;  /* 0x01001100ff0677ac */ /* 0x000ea20008000a00 */
[----:B------:R-:W3:Y:S01]  /*4d10*/  LDC.64 R2, c[0x4][R3] ;  /* 0x0100000003027b82 */ /* 0x000ee20000000a00 */
[----:B------:R-:W4:Y:S01]  /*4d20*/  LDCU.64 UR4, c[0x4][0x8] ;  /* 0x01000100ff0477ac */ /* 0x000f220008000a00 */
[----:B-1----:R-:W-:Y:S01]  /*4d30*/  MOV R5, UR9 ;  /* 0x0000000900057c02 */ /* 0x002fe20008000f00 */
[----:B------:R-:W-:Y:S01]  /*4d40*/  IMAD.U32 R4, RZ, RZ, UR8 ;  /* 0x00000008ff047e24 */ /* 0x000fe2000f8e00ff */
[----:B--2---:R-:W-:Y:S01]  /*4d50*/  MOV R7, UR7 ;  /* 0x0000000700077c02 */ /* 0x004fe20008000f00 */
[----:B------:R-:W-:Y:S01]  /*4d60*/  IMAD.U32 R6, RZ, RZ, UR6 ;  /* 0x00000006ff067e24 */ /* 0x000fe2000f8e00ff */
[----:B----4-:R-:W-:Y:S01]  /*4d70*/  MOV R11, UR5 ;  /* 0x00000005000b7c02 */ /* 0x010fe20008000f00 */
[----:B------:R-:W-:Y:S02]  /*4d80*/  IMAD.U32 R10, RZ, RZ, UR4 ;  /* 0x00000004ff0a7e24 */ /* 0x000fe4000f8e00ff */
[----:B------:R-:W-:Y:S07]  /*4d90*/  LEPC R20, `(.L_x_80) ;  /* 0x000000001014794e */ /* 0x000fee0000000000 */
[----:B---3-5:R-:W-:Y:S05]  /*4da0*/  CALL.ABS.NOINC R2 ;  /* 0x0000000002007343 */ /* 0x028fea0003c00000 */
.L_x_80:
[----:B------:R-:W-:Y:S01]  /*4db0*/  LOP3.LUT P0, RZ, R192, 0x1b0, RZ, 0xc0, !PT ;  /* 0x000001b0c0ff7812 */ /* 0x000fe2000780c0ff */
[----:B------:R-:W-:Y:S11]  /*4dc0*/  BSSY.RECONVERGENT B6, `(.L_x_81) ;  /* 0x0000013000067945 */ /* 0x000ff60003800200 */
[----:B------:R-:W-:Y:S01]  /*4dd0*/  @!UPT UIADD3 URZ, UPT, UPT, URZ, URZ, URZ ;  /* 0x000000fffffff290 */ /* 0x000fe2000fffe0ff */
[----:B------:R-:W-:Y:S05]  /*4de0*/  @!P0 BRA `(.L_x_82) ;  /* 0x0000000000408947 */ /* 0x000fea0003800000 */
        /* <DEDUP_REMOVED lines=16> */
.L_x_82:
[----:B------:R-:W-:Y:S05]  /*4ef0*/  BSYNC.RECONVERGENT B6 ;  /* 0x0000000000067941 */ /* 0x000fea0003800200 */
.L_x_81:
[----:B------:R-:W-:Y:S01]  /*4f00*/  ISETP.NE.U32.AND P4, PT, R166, RZ, PT ;  /* 0x000000ffa600720c */ /* 0x000fe20003f85070 */
[----:B------:R-:W-:Y:S01]  /*4f10*/  UISETP.NE.AND UP2, UPT, UR50, URZ, UPT ;  /* 0x000000ff3200728c */ /* 0x000fe2000bf45270 */
[----:B------:R-:W-:Y:S01]  /*4f20*/  ISETP.NE.U32.AND P2, PT, RZ, UR38, PT ;  /* 0x00000026ff007c0c */ /* 0x000fe2000bf45070 */
[----:B------:R-:W-:Y:S01]  /*4f30*/  UISETP.NE.U32.AND UP1, UPT, UR44, URZ, UPT ;  /* 0x000000ff2c00728c */ /* 0x000fe2000bf25070 */
[----:B------:R-:W-:Y:S01]  /*4f40*/  ISETP.NE.AND.EX P4, PT, R167, RZ, PT, P4 ;  /* 0x000000ffa700720c */ /* 0x000fe20003f85340 */
[----:B------:R-:W-:Y:S01]  /*4f50*/  UPLOP3.LUT UP0, UPT, UPT, UPT, UPT, 0x40, 0x4 ;  /* 0x000000000004789c */ /* 0x000fe20003f0e870 */
[----:B------:R-:W-:Y:S01]  /*4f60*/  ISETP.NE.AND.EX P2, PT, RZ, UR39, PT, P2 ;  /* 0x00000027ff007c0c */ /* 0x000fe2000bf45320 */
[----:B------:R-:W-:Y:S01]  /*4f70*/  UISETP.NE.AND.EX UP1, UPT, UR45, URZ, UPT, UP1 ;  /* 0x000000ff2d00728c */ /* 0x000fe2000bf25310 */
[----:B------:R-:W-:Y:S04]  /*4f80*/  PLOP3.LUT P1, PT, PT, PT, UP2, 0x80, 0x8 ;  /* 0x000000000008781c */ /* 0x000fe80003f2f028 */
[----:B------:R-:W-:Y:S06]  /*4f90*/  @UP2 UPLOP3.LUT UP0, UPT, UPT, UPT, UP1, 0x80, 0x8 ;  /* 0x000000000008289c */ /* 0x000fec0003f0f010 */
[----:B------:R-:W-:Y:S01]  /*4fa0*/  PLOP3.LUT P0, PT, PT, PT, UP0, 0x80, 0x8 ;  /* 0x000000000008781c */ /* 0x000fe20003f0f008 */
[----:B------:R-:W-:Y:S01]  /*4fb0*/  @!UPT UIADD3 URZ, UPT, UPT, URZ, URZ, URZ ;  /* 0x000000fffffff290 */ /* 0x000fe2000fffe0ff */
[----:B------:R-:W-:Y:S11]  /*4fc0*/  BRA.U !UP1, `(.L_x_83) ;  /* 0x0000000109387547 */ /* 0x000ff6000b800000 */
[----:B------:R-:W-:Y:S01]  /*4fd0*/  UISETP.NE.U32.AND UP0, UPT, UR38, URZ, UPT ;  /* 0x000000ff2600728c */ /* 0x000fe2000bf05070 */
[----:B------:R-:W-:Y:S02]  /*4fe0*/  HFMA2 R0, -RZ, RZ, 0, 5.9604644775390625e-08 ;  /* 0x00000001ff007431 */ /* 0x000fe400000001ff */
[----:B------:R-:W-:Y:S01]  /*4ff0*/  IMAD.MOV.U32 R171, RZ, RZ, 0x1 ;  /* 0x00000001ffab7424 */ /* 0x000fe200078e00ff */
[----:B------:R-:W-:Y:S06]  /*5000*/  UISETP.NE.AND.EX UP0, UPT, UR39, URZ, UPT, UP0 ;  /* 0x000000ff2700728c */ /* 0x000fec000bf05300 */
[----:B------:R-:W-:Y:S05]  /*5010*/  PLOP3.LUT P3, PT, PT, PT, UP0, 0x80, 0x8 ;  /* 0x000000000008781c */ /* 0x000fea0003f6f008 */
[----:B------:R-:W1:Y:S01]  /*5020*/  @UP0 LDCU.64 UR6, c[0x0][0x888] ;  /* 0x00011100ff0607ac */ /* 0x000e620008000a00 */
[----:B------:R-:W-:Y:S07]  /*5030*/  @UP0 UIMAD UR4, UR36, UR44, URZ ;  /* 0x0000002c240402a4 */ /* 0x000fee000f8e02ff */
[----:B------:R-:W-:Y:S01]  /*5040*/  @!P3 PRMT R171, R0, 0x7610, R171 ;  /* 0x0000761000abb816 */ /* 0x000fe200000000ab */
[----:B-1----:R-:W-:Y:S03]  /*5050*/  @UP0 UIMAD.WIDE UR6, UR4, 0x4, UR6 ;  /* 0x00000004040608a5 */ /* 0x002fe6000f8e0206 */
[----:B------:R-:W1:Y:S03]  /*5060*/  @!UP0 LDCU UR4, c[0x0][0x880] ;  /* 0x00011000ff0487ac */ /* 0x000e660008000800 */
[----:B------:R-:W-:Y:S01]  /*5070*/  IMAD.U32 R2, RZ, RZ, UR6 ;  /* 0x00000006ff027e24 */ /* 0x000fe2000f8e00ff */
[----:B------:R-:W-:Y:S05]  /*5080*/  MOV R3, UR7 ;  /* 0x0000000700037c02 */ /* 0x000fea0008000f00 */
[----:B-----5:R2:W5:Y:S02]  /*5090*/  @P3 LDG.E R81, desc[UR46][R2.64] ;  /* 0x0000002e02513981 */ /* 0x020564000c1e1900 */
[----:B-12---:R-:W-:Y:S02]  /*50a0*/  @!P3 IMAD.U32 R81, RZ, RZ, UR4 ;  /* 0x00000004ff51be24 */ /* 0x006fe4000f8e00ff */
.L_x_83:
[----:B------:R-:W-:Y:S05]  /*50b0*/  @!P4 BRA `(.L_x_84) ;  /* 0x000000000020c947 */ /* 0x000fea0003800000 */
[----:B------:R-:W-:Y:S04]  /*50c0*/  ISETP.NE.U32.AND P3, PT, R164, RZ, PT ;  /* 0x000000ffa400720c */ /* 0x000fe80003f65070 */
[----:B------:R-:W-:Y:S11]  /*50d0*/  ISETP.NE.AND.EX P3, PT, R165, RZ, PT, P3 ;  /* 0x000000ffa500720c */ /* 0x000ff60003f65330 */
[----:B------:R-:W-:Y:S02]  /*50e0*/  @!UPT UIADD3 URZ, UPT, UPT, URZ, URZ, URZ ;  /* 0x000000fffffff290 */ /* 0x000fe4000fffe0ff */
[----:B------:R-:W1:Y:S01]  /*50f0*/  @P3 LDC.64 R2, c[0x0][0x8a8] ;  /* 0x00022a00ff023b82 */ /* 0x000e620000000a00 */
[----:B------:R-:W-:Y:S04]  /*5100*/  @P3 IMAD R0, R166, UR36, RZ ;  /* 0x00000024a6003c24 */ /* 0x000fe8000f8e02ff */
[----:B-1----:R-:W-:Y:S05]  /*5110*/  @P3 IMAD.WIDE R2, R0, 0x4, R2 ;  /* 0x0000000400023825 */ /* 0x002fea00078e0202 */
[----:B-----5:R1:W5:Y:S02]  /*5120*/  @P3 LDG.E R78, desc[UR46][R2.64] ;  /* 0x0000002e024e3981 */ /* 0x020364000c1e1900 */
[----:B-1----:R-:W2:Y:S02]  /*5130*/  @!P3 LDC R78, c[0x0][0x8a0] ;  /* 0x00022800ff4ebb82 */ /* 0x002ea40000000800 */
.L_x_84:
[----:B-----5:R-:W-:Y:S01]  /*5140*/  FSETP.NEU.AND P4, PT, R81, RZ, PT ;  /* 0x000000ff5100720b */ /* 0x020fe20003f8d000 */
[----:B------:R-:W-:Y:S01]  /*5150*/  BSSY B1, `(.L_x_85) ;  /* 0x0000047000017945 */ /* 0x000fe20003800000 */
[----:B------:R-:W-:Y:S01]  /*5160*/  SEL R5, RZ, 0xffffffff, P2 ;  /* 0xffffffffff057807 */ /* 0x000fe20001000000 */
[----:B------:R-:W-:Y:S01]  /*5170*/  IMAD.MOV.U32 R208, RZ, RZ, 0x1 ;  /* 0x00000001ffd07424 */ /* 0x000fe200078e00ff */
[----:B------:R-:W-:Y:S01]  /*5180*/  LOP3.LUT P3, RZ, R171, 0xff, RZ, 0xc0, !PT ;  /* 0x000000ffabff7812 */ /* 0x000fe2000786c0ff */
[C---:B------:R-:W-:Y:S01]  /*5190*/  IMAD R80, R76.reuse, 0x80, R79 ;  /* 0x000000804c507824 */ /* 0x040fe200078e024f */
[----:B------:R-:W-:Y:S02]  /*51a0*/  @P1 SEL R0, RZ, 0xffffffff, P4 ;  /* 0xffffffffff001807 */ /* 0x000fe40002000000 */
[----:B------:R-:W-:Y:S02]  /*51b0*/  CS2R R162, SRZ ;  /* 0x0000000000a27805 */ /* 0x000fe4000001ff00 */
[----:B------:R-:W-:Y:S02]  /*51c0*/  LEA R3, R181, UR49, 0x3 ;  /* 0x00000031b5037c11 */ /* 0x000fe4000f8e18ff */
[----:B------:R-:W-:Y:S02]  /*51d0*/  CS2R R160, SRZ ;  /* 0x0000000000a07805 */ /* 0x000fe4000001ff00 */
[----:B------:R-:W-:Y:S02]  /*51e0*/  @P0 SEL R0, R5, R0, !P3 ;  /* 0x0000000005000207 */ /* 0x000fe40005800000 */
[----:B------:R-:W-:Y:S02]  /*51f0*/  CS2R R158, SRZ ;  /* 0x00000000009e7805 */ /* 0x000fe4000001ff00 */
[----:B------:R-:W-:Y:S02]  /*5200*/  LEA R207, R76, UR49, 0x3 ;  /* 0x000000314ccf7c11 */ /* 0x000fe4000f8e18ff */
[----:B------:R-:W-:Y:S02]  /*5210*/  CS2R R156, SRZ ;  /* 0x00000000009c7805 */ /* 0x000fe4000001ff00 */
[----:B------:R-:W-:Y:S02]  /*5220*/  @P1 LOP3.LUT R0, R0, 0x1, RZ, 0xc0, !PT ;  /* 0x0000000100001812 */ /* 0x000fe400078ec0ff */
[----:B------:R-:W-:Y:S02]  /*5230*/  CS2R R154, SRZ ;  /* 0x00000000009a7805 */ /* 0x000fe4000001ff00 */
[----:B------:R-:W-:Y:S02]  /*5240*/  SHF.L.U32 R2, R183, 0x1f, RZ ;  /* 0x0000001fb7027819 */ /* 0x000fe400000006ff */
[----:B------:R-:W-:Y:S02]  /*5250*/  CS2R R152, SRZ ;  /* 0x0000000000987805 */ /* 0x000fe4000001ff00 */
[----:B------:R-:W-:Y:S02]  /*5260*/  ISETP.NE.U32.OR P6, PT, R0, 0x1, !P1 ;  /* 0x000000010000780c */ /* 0x000fe40004fc5470 */
[----:B------:R-:W-:Y:S02]  /*5270*/  CS2R R150, SRZ ;  /* 0x0000000000967805 */ /* 0x000fe4000001ff00 */
[----:B------:R-:W-:Y:S02]  /*5280*/  PLOP3.LUT P2, PT, PT, PT, UP1, 0x80, 0x8 ;  /* 0x000000000008781c */ /* 0x000fe40003f4f018 */
[----:B------:R-:W-:Y:S02]  /*5290*/  CS2R R148, SRZ ;  /* 0x0000000000947805 */ /* 0x000fe4000001ff00 */
[----:B------:R-:W-:Y:S02]  /*52a0*/  SEL R0, RZ, 0xffffffff, P4 ;  /* 0xffffffffff007807 */ /* 0x000fe40002000000 */
[----:B------:R-:W-:Y:S03]  /*52b0*/  P2R R184, PR, RZ, 0x40 ;  /* 0x00000040ffb87803 */ /* 0x000fe60000000000 */
[----:B------:R-:W-:Y:S04]  /*52c0*/  @P6 SHF.L.U32 R4, R180, 0x1f, RZ ;  /* 0x0000001fb4046819 */ /* 0x000fe800000006ff */
[----:B------:R-:W-:Y:S01]  /*52d0*/  @P2 SEL R0, R5, R0, !P3 ;  /* 0x0000000005002207 */ /* 0x000fe20005800000 */
[----:B------:R-:W1:Y:S03]  /*52e0*/  @P6 SYNCS.PHASECHK.TRANS64.TRYWAIT P1, [R3+URZ+0x30], R4 ;  /* 0x00003004030065a7 */ /* 0x000e6600080211ff */
[----:B------:R-:W-:Y:S04]  /*52f0*/  LOP3.LUT R0, R0, 0x1, RZ, 0xc0, !PT ;  /* 0x0000000100007812 */ /* 0x000fe800078ec0ff */
[----:B------:R-:W-:Y:S04]  /*5300*/  ISETP.NE.U32.AND P5, PT, R0, 0x1, PT ;  /* 0x000000010000780c */ /* 0x000fe80003fa5070 */
[----:B------:R-:W-:Y:S01]  /*5310*/  P2R R209, PR, RZ, 0x20 ;  /* 0x00000020ffd17803 */ /* 0x000fe20000000000 */
[----:B------:R3:W4:Y:S01]  /*5320*/  SYNCS.PHASECHK.TRANS64.TRYWAIT P0, [R207+URZ+0x80], R2 ;  /* 0x00008002cf0075a7 */ /* 0x00072200080011ff */
[----:B-1----:R-:W-:Y:S01]  /*5330*/  @P6 SEL R208, RZ, 0x1, !P1 ;  /* 0x00000001ffd06807 */ /* 0x002fe20004800000 */
[----:B---3--:R-:W-:Y:S06]  /*5340*/  @!P6 BRA `(.L_x_86) ;  /* 0x00000000009ce947 */ /* 0x008fec0003800000 */
[----:B------:R-:W-:Y:S01]  /*5350*/  @P5 IMAD R6, R181, 0x2000, R190 ;  /* 0x00002000b5065824 */ /* 0x000fe200078e02be */
[----:B------:R-:W-:Y:S01]  /*5360*/  ISETP.NE.AND P1, PT, R208, RZ, PT ;  /* 0x000000ffd000720c */ /* 0x000fe20003f25270 */
[----:B------:R-:W-:Y:S01]  /*5370*/  BSSY B0, `(.L_x_87) ;  /* 0x0000010000007945 */ /* 0x000fe20003800000 */
[----:B------:R-:W-:Y:S01]  /*5380*/  CS2R R150, SRZ ;  /* 0x0000000000967805 */ /* 0x000fe2000001ff00 */
[--C-:B------:R-:W-:Y:S01]  /*5390*/  @P5 IMAD R7, R191, -0x10, R6.reuse ;  /* 0xfffffff0bf075824 */ /* 0x100fe200078e0206 */
[----:B------:R-:W-:Y:S01]  /*53a0*/  CS2R R148, SRZ ;  /* 0x0000000000947805 */ /* 0x000fe2000001ff00 */
[----:B------:R-:W-:Y:S01]  /*53b0*/  @P5 IMAD R5, R189, -0x10, R6 ;  /* 0xfffffff0bd055824 */ /* 0x000fe200078e0206 */
[----:B------:R-:W-:Y:S01]  /*53c0*/  CS2R R158, SRZ ;  /* 0x00000000009e7805 */ /* 0x000fe2000001ff00 */
[----:B------:R-:W-:Y:S01]  /*53d0*/  @P5 IMAD R4, R188, 0x10, R7 ;  /* 0x00000010bc045824 */ /* 0x000fe200078e0207 */
[----:B------:R-:W-:Y:S02]  /*53e0*/  CS2R R156, SRZ ;  /* 0x00000000009c7805 */ /* 0x000fe4000001ff00 */
[----:B------:R-:W-:Y:S02]  /*53f0*/  CS2R R154, SRZ ;  /* 0x00000000009a7805 */ /* 0x000fe4000001ff00 */
[----:B------:R-:W-:Y:S02]  /*5400*/  CS2R R152, SRZ ;  /* 0x0000000000987805 */ /* 0x000fe4000001ff00 */
[----:B------:R-:W-:Y:S02]  /*5410*/  CS2R R162, SRZ ;  /* 0x0000000000a27805 */ /* 0x000fe4000001ff00 */
[----:B------:R-:W-:Y:S01]  /*5420*/  CS2R R160, SRZ ;  /* 0x0000000000a07805 */ /* 0x000fe2000001ff00 */
[----:B------:R-:W-:Y:S06]  /*5430*/  @P1 BRA `(.L_x_88) ;  /* 0x00000000000c1947 */ /* 0x000fec0003800000 */
[----:B------:R-:W-:Y:S04]  /*5440*/  SHF.L.U32 R0, R180, 0x1f, RZ ;  /* 0x0000001fb4007819 */ /* 0x000fe800000006ff */
[----:B------:R-:W1:Y:S02]  /*5450*/  SYNCS.PHASECHK.TRANS64.TRYWAIT P1, [R3+URZ+0x30], R0 ;  /* 0x00003000030075a7 */ /* 0x000e6400080211ff */
[----:B-1----:R-:W-:Y:S05]  /*5460*/  @!P1 BRA `(.L_x_89) ;  /* 0x0000003400089947 */ /* 0x002fea0003800000 */
.L_x_88:
[----:B------:R-:W-:Y:S05]  /*5470*/  BSYNC B0 ;  /* 0x0000000000007941 */ /* 0x000fea0003800000 */
.L_x_87:
[----:B------:R-:W-:Y:S01]  /*5480*/  ISETP.NE.AND P1, PT, R209, RZ, PT ;  /* 0x000000ffd100720c */ /* 0x000fe20003f25270 */
[----:B-1----:R-:W-:Y:S02]  /*5490*/  VIADD R3, R3, 0x40 ;  /* 0x0000004003037836 */ /* 0x002fe40000000000 */
[----:B------:R-:W-:Y:S02]  /*54a0*/  IMAD.U32 R0, RZ, RZ, UR37 ;  /* 0x00000025ff007e24 */ /* 0x000fe4000f8e00ff */
[----:B------:R-:W-:Y:S03]  /*54b0*/  VIADD R181, R181, 0x1 ;  /* 0x00000001b5b57836 */ /* 0x000fe60000000000 */
[----:B------:R-:W-:Y:S05]  /*54c0*/  PRMT R0, R0, 0x654, R3 ;  /* 0x0000065400007816 */ /* 0x000fea0000000003 */
[----:B------:R1:W3:Y:S04]  /*54d0*/  @P1 LDS.128 R148, [R6] ;  /* 0x0000000006941984 */ /* 0x0002e80000000c00 */
[----:B------:R1:W1:Y:S04]  /*54e0*/  @P1 LDS.128 R156, [R5+0x20] ;  /* 0x00002000059c1984 */ /* 0x0002680000000c00 */
[----:B------:R1:W1:Y:S04]  /*54f0*/  @P1 LDS.128 R152, [R7+0x10] ;  /* 0x0000100007981984 */ /* 0x0002680000000c00 */
[----:B------:R1:W1:Y:S01]  /*5500*/  @P1 LDS.128 R160, [R4+0x10] ;  /* 0x0000100004a01984 */ /* 0x0002620000000c00 */
[C---:B------:R-:W-:Y:S01]  /*5510*/  ISETP.NE.AND P1, PT, R181.reuse, 0x2, PT ;  /* 0x00000002b500780c */ /* 0x040fe20003f25270 */
[----:B------:R-:W-:Y:S01]  /*5520*/  @!PT LDS RZ, [RZ] ;  /* 0x00000000fffff984 */ /* 0x000fe20000000800 */
[----:B------:R-:W-:Y:S01]  /*5530*/  @!PT LDS RZ, [RZ] ;  /* 0x00000000fffff984 */ /* 0x000fe20000000800 */
[----:B------:R-:W-:Y:S01]  /*5540*/  @!PT LDS RZ, [RZ] ;  /* 0x00000000fffff984 */ /* 0x000fe20000000800 */
[----:B------:R-:W-:Y:S01]  /*5550*/  @!PT LDS RZ, [RZ] ;  /* 0x00000000fffff984 */ /* 0x000fe20000000800 */
[----:B------:R5:W-:Y:S06]  /*5560*/  MEMBAR.ALL.CTA ;  /* 0x0000000000007992 */ /* 0x000bec0000008000 */
[----:B-----5:R-:W5:Y:S01]  /*5570*/  FENCE.VIEW.ASYNC.S ;  /* 0x00000000000073c6 */ /* 0x020f620000000000 */
[----:B------:R-:W-:Y:S02]  /*5580*/  SEL R3, RZ, 0x1, P1 ;  /* 0x00000001ff037807 */ /* 0x000fe40000800000 */
[----:B------:R-:W-:Y:S02]  /*5590*/  SEL R181, R181, RZ, P1 ;  /* 0x000000ffb5b57207 */ /* 0x000fe40000800000 */
[----:B------:R-:W-:Y:S01]  /*55a0*/  LOP3.LUT R180, R180, R3, RZ, 0x3c, !PT ;  /* 0x00000003b4b47212 */ /* 0x000fe200078e3cff */
[----:B-----5:R1:W-:Y:S06]  /*55b0*/  SYNCS.ARRIVE.TRANS64.RED.A1T0 RZ, [R0+URZ], RZ ;  /* 0x000000ff00ff79a7 */ /* 0x0203ec00081004ff */
.L_x_86:
[----:B------:R-:W-:Y:S05]  /*55c0*/  BSYNC B1 ;  /* 0x0000000000017941 */ /* 0x000fea0003800000 */
.L_x_85:
[----:B-1----:R-:W-:Y:S04]  /*55d0*/  SHF.R.U32.HI R0, RZ, 0x15, R80 ;  /* 0x00000015ff007819 */ /* 0x002fe80000011650 */
[----:B------:R-:W-:Y:S01]  /*55e0*/  LOP3.LUT P1, RZ, R0, 0x3, R173, 0x48, !PT ;  /* 0x0000000300ff7812 */ /* 0x000fe200078248ad */
[----:B------:R-:W-:Y:S01]  /*55f0*/  @!UPT UIADD3 URZ, UPT, UPT, URZ, URZ, URZ ;  /* 0x000000fffffff290 */ /* 0x000fe2000fffe0ff */
[----:B----4-:R-:W-:Y:S11]  /*5600*/  @P0 BRA `(.L_x_90) ;  /* 0x0000000000080947 */ /* 0x010ff60003800000 */
[----:B------:R-:W1:Y:S02]  /*5610*/  SYNCS.PHASECHK.TRANS64.TRYWAIT P0, [R207+URZ+0x80], R2 ;  /* 0x00008002cf0075a7 */ /* 0x000e6400080011ff */
[----:B-1----:R-:W-:Y:S05]  /*5620*/  @!P0 BRA `(.L_x_91) ;  /* 0x0000003000ac8947 */ /* 0x002fea0003800000 */
.L_x_90:
[----:B------:R-:W-:Y:S04]  /*5630*/  BSSY.RECONVERGENT B6, `(.L_x_92) ;  /* 0x0000012000067945 */ /* 0x000fe80003800200 */
[----:B------:R-:W-:Y:S05]  /*5640*/  @!P1 BRA `(.L_x_93) ;  /* 0x0000000000409947 */ /* 0x000fea0003800000 */
[----:B------:R-:W4:Y:S01]  /*5650*/  LDCU.64 UR8, c[0x4][0x70] ;  /* 0x01000e00ff0877ac */ /* 0x000f220008000a00 */
[----:B------:R-:W-:Y:S01]  /*5660*/  MOV R3, 0x0 ;  /* 0x0000000000037802 */ /* 0x000fe20000000f00 */
[----:B------:R-:W-:Y:S02]  /*5670*/  HFMA2 R12, -RZ, RZ, 0, 5.9604644775390625e-08 ;  /* 0x00000001ff0c7431 */ /* 0x000fe400000001ff */
[----:B------:R-:W-:Y:S02]  /*5680*/  IMAD.MOV.U32 R8, RZ, RZ, 0x192 ;  /* 0x00000192ff087424 */ /* 0x000fe400078e00ff */
[----:B------:R-:W-:Y:S01]  /*5690*/  IMAD.MOV.U32 R13, RZ, RZ, RZ ;  /* 0x000000ffff0d7224 */ /* 0x000fe200078e00ff */
[----:B------:R-:W5:Y:S01]  /*56a0*/  LDCU.64 UR6, c[0x4][0x78] ;  /* 0x01000f00ff0677ac */ /* 0x000f620008000a00 */
[----:B-1----:R-:W1:Y:S01]  /*56b0*/  LDC.64 R2, c[0x4][R3] ;  /* 0x0100000003027b82 */ /* 0x002e620000000a00 */
[----:B------:R-:W2:Y:S01]  /*56c0*/  LDCU.64 UR4, c[0x4][0x10] ;  /* 0x01000200ff0477ac */ /* 0x000ea20008000a00 */
[----:B----4-:R-:W-:Y:S01]  /*56d0*/  MOV R5, UR9 ;  /* 0x0000000900057c02 */ /* 0x010fe20008000f00 */
[----:B------:R-:W-:Y:S01]  /*56e0*/  IMAD.U32 R4, RZ, RZ, UR8 ;  /* 0x00000008ff047e24 */ /* 0x000fe2000f8e00ff */
[----:B-----5:R-:W-:Y:S01]  /*56f0*/  MOV R7, UR7 ;  /* 0x0000000700077c02 */ /* 0x020fe20008000f00 */
[----:B------:R-:W-:Y:S01]  /*5700*/  IMAD.U32 R6, RZ, RZ, UR6 ;  /* 0x00000006ff067e24 */ /* 0x000fe2000f8e00ff */
[----:B--2---:R-:W-:Y:S01]  /*5710*/  MOV R11, UR5 ;  /* 0x00000005000b7c02 */ /* 0x004fe20008000f00 */
[----:B------:R-:W-:Y:S02]  /*5720*/  IMAD.U32 R10, RZ, RZ, UR4 ;  /* 0x00000004ff0a7e24 */ /* 0x000fe4000f8e00ff */
[----:B------:R-:W-:Y:S07]  /*5730*/  LEPC R20, `(.L_x_93) ;  /* 0x000000001014794e */ /* 0x000fee0000000000 */
[----:B-1-3--:R-:W-:Y:S05]  /*5740*/  CALL.ABS.NOINC R2 ;  /* 0x0000000002007343 */ /* 0x00afea0003c00000 */
.L_x_93:
[----:B------:R-:W-:Y:S05]  /*5750*/  BSYNC.RECONVERGENT B6 ;  /* 0x0000000000067941 */ /* 0x000fea0003800200 */
.L_x_92:
[-C--:B---3--:R-:W-:Y:S01]  /*5760*/  F2FP.F16.E4M3.UNPACK_B R83, R148.reuse ;  /* 0x00000094ff53723e */ /* 0x088fe200020006ff */
[----:B------:R-:W-:Y:S05]  /*5770*/  WARPSYNC.ALL ;  /* 0x0000000000007948 */ /* 0x000fea0003800000 */
[----:B------:R-:W-:Y:S01]  /*5780*/  R2UR UR4, R80 ;  /* 0x00000000500472ca */ /* 0x000fe200000e0000 */
[--C-:B------:R-:W-:Y:S01]  /*5790*/  HADD2.F32 R82, -RZ, R83.reuse.H0_H0 ;  /* 0x20000053ff527230 */ /* 0x100fe20000004100 */
[----:B------:R-:W-:Y:S01]  /*57a0*/  F2FP.F16.E4M3.UNPACK_B R85, R148.H1 ;  /* 0x00000094ff55723e */ /* 0x000fe200030006ff */
[----:B------:R-:W-:Y:S01]  /*57b0*/  HADD2.F32 R83, -RZ, R83.H1_H1 ;  /* 0x30000053ff537230 */ /* 0x000fe20000004100 */
[-C--:B------:R-:W-:Y:S01]  /*57c0*/  F2FP.F16.E4M3.UNPACK_B R87, R149.reuse ;  /* 0x00000095ff57723e */ /* 0x080fe200020006ff */
[----:B------:R-:W-:Y:S01]  /*57d0*/  BSSY.RECONVERGENT B0, `(.L_x_94) ;  /* 0x000011d000007945 */ /* 0x000fe20003800200 */
[----:B------:R-:W-:Y:S01]  /*57e0*/  F2FP.F16.E4M3.UNPACK_B R89, R149.H1 ;  /* 0x00000095ff59723e */ /* 0x000fe200030006ff */
[----:B------:R-:W-:Y:S01]  /*57f0*/  HADD2.F32 R84, -RZ, R85.H0_H0 ;  /* 0x20000055ff547230 */ /* 0x000fe20000004100 */
[-C--:B------:R-:W-:Y:S01]  /*5800*/  F2FP.F16.E4M3.UNPACK_B R91, R150.reuse ;  /* 0x00000096ff5b723e */ /* 0x080fe200020006ff */
[----:B------:R-:W-:Y:S01]  /*5810*/  HADD2.F32 R88, -RZ, R87.H1_H1 ;  /* 0x30000057ff587230 */ /* 0x000fe20000004100 */
[----:B------:R-:W-:Y:S01]  /*5820*/  F2FP.F16.E4M3.UNPACK_B R93, R150.H1 ;  /* 0x00000096ff5d723e */ /* 0x000fe200030006ff */
[----:B------:R-:W-:Y:S01]  /*5830*/  HADD2.F32 R86, -RZ, R85.H1_H1 ;  /* 0x30000055ff567230 */ /* 0x000fe20000004100 */
[-C--:B------:R-:W-:Y:S01]  /*5840*/  F2FP.F16.E4M3.UNPACK_B R95, R151.reuse ;  /* 0x00000097ff5f723e */ /* 0x080fe200020006ff */
[----:B------:R-:W2:Y:S01]  /*5850*/  LDTM.x64 R4, tmem[UR4] ;  /* 0x00000004000479ee */ /* 0x000ea20008340000 */
[----:B------:R-:W-:Y:S01]  /*5860*/  F2FP.F16.E4M3.UNPACK_B R97, R151.H1 ;  /* 0x00000097ff61723e */ /* 0x000fe200030006ff */
[----:B------:R-:W-:Y:S01]  /*5870*/  HADD2.F32 R85, -RZ, R87.H0_H0 ;  /* 0x20000057ff557230 */ /* 0x000fe20000004100 */
[-C--:B------:R-:W-:Y:S01]  /*5880*/  F2FP.F16.E4M3.UNPACK_B R99, R152.reuse ;  /* 0x00000098ff63723e */ /* 0x080fe200020006ff */
[----:B------:R-:W-:Y:S01]  /*5890*/  HADD2.F32 R87, -RZ, R89.H0_H0 ;  /* 0x20000059ff577230 */ /* 0x000fe20000004100 */
[----:B------:R-:W-:Y:S01]  /*58a0*/  F2FP.F16.E4M3.UNPACK_B R101, R152.H1 ;  /* 0x00000098ff65723e */ /* 0x000fe200030006ff */
[----:B------:R-:W-:Y:S01]  /*58b0*/  HADD2.F32 R92, -RZ, R91.H1_H1 ;  /* 0x3000005bff5c7230 */ /* 0x000fe20000004100 */
[----:B------:R-:W-:Y:S01]  /*58c0*/  ISETP.NE.AND P6, PT, R184, RZ, PT ;  /* 0x000000ffb800720c */ /* 0x000fe20003fc5270 */
[----:B------:R-:W-:Y:S01]  /*58d0*/  HADD2.F32 R96, -RZ, R95.H1_H1 ;  /* 0x3000005fff607230 */ /* 0x000fe20000004100 */
[----:B------:R-:W-:Y:S01]  /*58e0*/  SHF.L.U32 R211, R176, 0x4, RZ ;  /* 0x00000004b0d37819 */ /* 0x000fe200000006ff */
[----:B------:R-:W-:Y:S01]  /*58f0*/  HADD2.F32 R100, -RZ, R99.H1_H1 ;  /* 0x30000063ff647230 */ /* 0x000fe20000004100 */
[----:B------:R-:W-:Y:S01]  /*5900*/  SHF.L.U32 R219, R175, 0x4, RZ ;  /* 0x00000004afdb7819 */ /* 0x000fe200000006ff */
[----:B------:R-:W-:Y:S01]  /*5910*/  HADD2.F32 R90, -RZ, R89.H1_H1 ;  /* 0x30000059ff5a7230 */ /* 0x000fe20000004100 */
[C---:B------:R-:W-:Y:S01]  /*5920*/  IADD3 R204, PT, PT, R190.reuse, R211, RZ ;  /* 0x000000d3becc7210 */ /* 0x040fe20007ffe0ff */
[----:B------:R-:W-:Y:S01]  /*5930*/  HADD2.F32 R89, -RZ, R91.H0_H0 ;  /* 0x2000005bff597230 */ /* 0x000fe20000004100 */
[----:B------:R-:W-:Y:S01]  /*5940*/  IADD3 R206, PT, PT, R190, R219, RZ ;  /* 0x000000dbbece7210 */ /* 0x000fe20007ffe0ff */
[--C-:B------:R-:W-:Y:S01]  /*5950*/  HADD2.F32 R91, -RZ, R93.reuse.H0_H0 ;  /* 0x2000005dff5b7230 */ /* 0x100fe20000004100 */
[----:B------:R-:W-:Y:S01]  /*5960*/  SHF.L.U32 R217, R188, 0x4, RZ ;  /* 0x00000004bcd97819 */ /* 0x000fe200000006ff */
[----:B------:R-:W-:Y:S01]  /*5970*/  HADD2.F32 R94, -RZ, R93.H1_H1 ;  /* 0x3000005dff5e7230 */ /* 0x000fe20000004100 */
[-C--:B------:R-:W-:Y:S01]  /*5980*/  F2FP.F16.E4M3.UNPACK_B R103, R153.reuse ;  /* 0x00000099ff67723e */ /* 0x080fe200020006ff */
[----:B------:R-:W-:Y:S01]  /*5990*/  HADD2.F32 R93, -RZ, R95.H0_H0 ;  /* 0x2000005fff5d7230 */ /* 0x000fe20000004100 */
[----:B------:R-:W-:Y:S01]  /*59a0*/  IADD3 R205, PT, PT, R217, R204, RZ ;  /* 0x000000ccd9cd7210 */ /* 0x000fe20007ffe0ff */
[----:B------:R-:W-:Y:S01]  /*59b0*/  HADD2.F32 R95, -RZ, R97.H0_H0 ;  /* 0x20000061ff5f7230 */ /* 0x000fe20000004100 */
[----:B------:R-:W-:Y:S01]  /*59c0*/  F2FP.F16.E4M3.UNPACK_B R105, R153.H1 ;  /* 0x00000099ff69723e */ /* 0x000fe200030006ff */
[C---:B--2---:R-:W-:Y:S01]  /*59d0*/  FMUL R0, R78.reuse, R4 ;  /* 0x000000044e007220 */ /* 0x044fe20000400000 */
[C---:B-1----:R-:W-:Y:S01]  /*59e0*/  FMUL R2, R78.reuse, R5 ;  /* 0x000000054e027220 */ /* 0x042fe20000400000 */
[C---:B------:R-:W-:Y:S01]  /*59f0*/  FMUL R4, R78.reuse, R8 ;  /* 0x000000084e047220 */ /* 0x040fe20000400000 */
[C---:B------:R-:W-:Y:S01]  /*5a00*/  FMUL R5, R78.reuse, R9 ;  /* 0x000000094e057220 */ /* 0x040fe20000400000 */
[C---:B------:R-:W-:Y:S01]  /*5a10*/  FFMA R0, R81.reuse, R82, R0 ;  /* 0x0000005251007223 */ /* 0x040fe20000000000 */
[C---:B------:R-:W-:Y:S01]  /*5a20*/  FFMA R2, R81.reuse, R83, R2 ;  /* 0x0000005351027223 */ /* 0x040fe20000000002 */
[C---:B------:R-:W-:Y:S01]  /*5a30*/  FMUL R8, R78.reuse, R12 ;  /* 0x0000000c4e087220 */ /* 0x040fe20000400000 */
[C---:B------:R-:W-:Y:S01]  /*5a40*/  FMUL R9, R78.reuse, R13 ;  /* 0x0000000d4e097220 */ /* 0x040fe20000400000 */
[C---:B------:R-:W-:Y:S01]  /*5a50*/  FMUL R12, R78.reuse, R16 ;  /* 0x000000104e0c7220 */ /* 0x040fe20000400000 */
[C---:B------:R-:W-:Y:S01]  /*5a60*/  FMUL R13, R78.reuse, R17 ;  /* 0x000000114e0d7220 */ /* 0x040fe20000400000 */
[C---:B------:R-:W-:Y:S01]  /*5a70*/  FMUL R16, R78.reuse, R20 ;  /* 0x000000144e107220 */ /* 0x040fe20000400000 */
[C---:B------:R-:W-:Y:S01]  /*5a80*/  FMUL R17, R78.reuse, R21 ;  /* 0x000000154e117220 */ /* 0x040fe20000400000 */
[----:B------:R-:W-:Y:S02]  /*5a90*/  HADD2.F32 R104, -RZ, R103.H1_H1 ;  /* 0x30000067ff687230 */ /* 0x000fe40000004100 */
[C---:B------:R-:W-:Y:S01]  /*5aa0*/  FMUL R20, R78.reuse, R24 ;  /* 0x000000184e147220 */ /* 0x040fe20000400000 */
[C---:B------:R-:W-:Y:S01]  /*5ab0*/  FMUL R21, R78.reuse, R25 ;  /* 0x000000194e157220 */ /* 0x040fe20000400000 */
[C---:B------:R-:W-:Y:S01]  /*5ac0*/  FMUL R24, R78.reuse, R28 ;  /* 0x0000001c4e187220 */ /* 0x040fe20000400000 */
[C---:B------:R-:W-:Y:S01]  /*5ad0*/  FMUL R25, R78.reuse, R29 ;  /* 0x0000001d4e197220 */ /* 0x040fe20000400000 */
[C---:B------:R-:W-:Y:S01]  /*5ae0*/  FMUL R28, R78.reuse, R32 ;  /* 0x000000204e1c7220 */ /* 0x040fe20000400000 */
[C---:B------:R-:W-:Y:S01]  /*5af0*/  FMUL R29, R78.reuse, R33 ;  /* 0x000000214e1d7220 */ /* 0x040fe20000400000 */
[C---:B------:R-:W-:Y:S01]  /*5b00*/  FMUL R32, R78.reuse, R36 ;  /* 0x000000244e207220 */ /* 0x040fe20000400000 */
[----:B------:R-:W-:Y:S01]  /*5b10*/  F2FP.F16.E4M3.UNPACK_B R107, R154 ;  /* 0x0000009aff6b723e */ /* 0x000fe200020006ff */
[C---:B------:R-:W-:Y:S01]  /*5b20*/  FMUL R33, R78.reuse, R37 ;  /* 0x000000254e217220 */ /* 0x040fe20000400000 */
[C---:B------:R-:W-:Y:S01]  /*5b30*/  FMUL R36, R78.reuse, R40 ;  /* 0x000000284e247220 */ /* 0x040fe20000400000 */
[----:B------:R-:W-:Y:S01]  /*5b40*/  F2FP.F16.E4M3.UNPACK_B R109, R154.H1 ;  /* 0x0000009aff6d723e */ /* 0x000fe200030006ff */
[C---:B------:R-:W-:Y:S01]  /*5b50*/  FMUL R37, R78.reuse, R41 ;  /* 0x000000294e257220 */ /* 0x040fe20000400000 */
[----:B------:R-:W-:Y:S02]  /*5b60*/  HADD2.F32 R108, -RZ, R107.H1_H1 ;  /* 0x3000006bff6c7230 */ /* 0x000fe40000004100 */
        /* <DEDUP_REMOVED lines=26> */
[C---:B------:R-:W-:Y:S01]  /*5d10*/  FFMA R3, R81.reuse, R84, R3 ;  /* 0x0000005451037223 */ /* 0x040fe20000000003 */
[C---:B------:R-:W-:Y:S01]  /*5d20*/  FFMA R7, R81.reuse, R86, R7 ;  /* 0x0000005651077223 */ /* 0x040fe20000000007 */
[----:B------:R-:W-:Y:S01]  /*5d30*/  F2FP.F16.E4M3.UNPACK_B R127, R159 ;  /* 0x0000009fff7f723e */ /* 0x000fe200020006ff */
[C---:B------:R-:W-:Y:S01]  /*5d40*/  FFMA R4, R81.reuse, R85, R4 ;  /* 0x0000005551047223 */ /* 0x040fe20000000004 */
[C---:B------:R-:W-:Y:S01]  /*5d50*/  FFMA R5, R81.reuse, R88, R5 ;  /* 0x0000005851057223 */ /* 0x040fe20000000005 */
[----:B------:R-:W-:Y:S01]  /*5d60*/  F2FP.F16.E4M3.UNPACK_B R129, R159.H1 ;  /* 0x0000009fff81723e */ /* 0x000fe200030006ff */
[----:B------:R-:W-:Y:S01]  /*5d70*/  FFMA R6, R81, R87, R6 ;  /* 0x0000005751067223 */ /* 0x000fe20000000006 */
[----:B------:R-:W-:Y:S01]  /*5d80*/  F2FP.SATFINITE.E4M3.F32.PACK_AB_MERGE_C R185, R7, R3, RZ ;  /* 0x0000000307b9723e */ /* 0x000fe200048070ff */
[----:B------:R-:W-:Y:S02]  /*5d90*/  HADD2.F32 R124, -RZ, R123.H1_H1 ;  /* 0x3000007bff7c7230 */ /* 0x000fe40000004100 */
[----:B------:R-:W-:Y:S01]  /*5da0*/  FMUL R11, R78, R11 ;  /* 0x0000000b4e0b7220 */ /* 0x000fe20000400000 */
[----:B------:R-:W-:Y:S01]  /*5db0*/  HADD2.F32 R128, -RZ, R127.H1_H1 ;  /* 0x3000007fff807230 */ /* 0x000fe20000004100 */
[----:B------:R-:W-:Y:S01]  /*5dc0*/  F2FP.SATFINITE.E4M3.F32.PACK_AB_MERGE_C R184, R2, R0, R185 ;  /* 0x0000000002b8723e */ /* 0x000fe200048070b9 */
[C---:B------:R-:W-:Y:S01]  /*5dd0*/  FMUL R10, R78.reuse, R14 ;  /* 0x0000000e4e0a7220 */ /* 0x040fe20000400000 */
[C---:B------:R-:W-:Y:S01]  /*5de0*/  FFMA R11, R81.reuse, R90, R11 ;  /* 0x0000005a510b7223 */ /* 0x040fe2000000000b */
[C---:B------:R-:W-:Y:S01]  /*5df0*/  FFMA R8, R81.reuse, R89, R8 ;  /* 0x0000005951087223 */ /* 0x040fe20000000008 */
[----:B------:R-:W-:Y:S01]  /*5e00*/  FFMA R9, R81, R92, R9 ;  /* 0x0000005c51097223 */ /* 0x000fe20000000009 */
[----:B------:R-:W-:Y:S01]  /*5e10*/  F2FP.F16.E4M3.UNPACK_B R131, R160 ;  /* 0x000000a0ff83723e */ /* 0x000fe200020006ff */
[----:B------:R-:W-:Y:S01]  /*5e20*/  HADD2.F32 R98, -RZ, R97.H1_H1 ;  /* 0x30000061ff627230 */ /* 0x000fe20000004100 */
[----:B------:R-:W-:Y:S01]  /*5e30*/  F2FP.SATFINITE.E4M3.F32.PACK_AB_MERGE_C R186, R11, R6, RZ ;  /* 0x000000060bba723e */ /* 0x000fe200048070ff */
[----:B------:R-:W-:Y:S01]  /*5e40*/  FFMA R10, R81, R91, R10 ;  /* 0x0000005b510a7223 */ /* 0x000fe2000000000a */
[----:B------:R-:W-:Y:S02]  /*5e50*/  HADD2.F32 R97, -RZ, R99.H0_H0 ;  /* 0x20000063ff617230 */ /* 0x000fe40000004100 */
[C---:B------:R-:W-:Y:S01]  /*5e60*/  FMUL R15, R78.reuse, R15 ;  /* 0x0000000f4e0f7220 */ /* 0x040fe20000400000 */
[----:B------:R-:W-:Y:S01]  /*5e70*/  F2FP.SATFINITE.E4M3.F32.PACK_AB_MERGE_C R185, R5, R4, R186 ;  /* 0x0000000405b9723e */ /* 0x000fe200048070ba */
[----:B------:R-:W-:Y:S02]  /*5e80*/  HADD2.F32 R132, -RZ, R131.H1_H1 ;  /* 0x30000083ff847230 */ /* 0x000fe40000004100 */
[C---:B------:R-:W-:Y:S01]  /*5e90*/  FMUL R14, R78.reuse, R18 ;  /* 0x000000124e0e7220 */ /* 0x040fe20000400000 */
[C---:B------:R-:W-:Y:S01]  /*5ea0*/  FFMA R15, R81.reuse, R94, R15 ;  /* 0x0000005e510f7223 */ /* 0x040fe2000000000f */
[C---:B------:R-:W-:Y:S01]  /*5eb0*/  FFMA R12, R81.reuse, R93, R12 ;  /* 0x0000005d510c7223 */ /* 0x040fe2000000000c */
[----:B------:R-:W-:Y:S01]  /*5ec0*/  FFMA R13, R81, R96, R13 ;  /* 0x00000060510d7223 */ /* 0x000fe2000000000d */
[----:B------:R-:W-:Y:S01]  /*5ed0*/  F2FP.F16.E4M3.UNPACK_B R133, R160.H1 ;  /* 0x000000a0ff85723e */ /* 0x000fe200030006ff */
[--C-:B------:R-:W-:Y:S01]  /*5ee0*/  HADD2.F32 R99, -RZ, R101.reuse.H0_H0 ;  /* 0x20000065ff637230 */ /* 0x100fe20000004100 */
[----:B------:R-:W-:Y:S01]  /*5ef0*/  F2FP.SATFINITE.E4M3.F32.PACK_AB_MERGE_C R186, R15, R10, RZ ;  /* 0x0000000a0fba723e */ /* 0x000fe200048070ff */
[----:B------:R-:W-:Y:S01]  /*5f00*/  FFMA R14, R81, R95, R14 ;  /* 0x0000005f510e7223 */ /* 0x000fe2000000000e */
[C---:B------:R-:W-:Y:S01]  /*5f10*/  FMUL R19, R78.reuse, R19 ;  /* 0x000000134e137220 */ /* 0x040fe20000400000 */
[----:B------:R-:W-:Y:S01]  /*5f20*/  HADD2.F32 R102, -RZ, R101.H1_H1 ;  /* 0x30000065ff667230 */ /* 0x000fe20000004100 */
[----:B------:R-:W-:Y:S01]  /*5f30*/  F2FP.SATFINITE.E4M3.F32.PACK_AB_MERGE_C R186, R9, R8, R186 ;  /* 0x0000000809ba723e */ /* 0x000fe200048070ba */
[----:B------:R-:W-:Y:S02]  /*5f40*/  HADD2.F32 R101, -RZ, R103.H0_H0 ;  /* 0x20000067ff657230 */ /* 0x000fe40000004100 */
[C---:B------:R-:W-:Y:S01]  /*5f50*/  FFMA R19, R81.reuse, R98, R19 ;  /* 0x0000006251137223 */ /* 0x040fe20000000013 */
[C---:B------:R-:W-:Y:S01]  /*5f60*/  FFMA R16, R81.reuse, R97, R16 ;  /* 0x0000006151107223 */ /* 0x040fe20000000010 */
[----:B------:R-:W-:Y:S01]  /*5f70*/  FFMA R17, R81, R100, R17 ;  /* 0x0000006451117223 */ /* 0x000fe20000000011 */
[C---:B------:R-:W-:Y:S01]  /*5f80*/  FMUL R18, R78.reuse, R22 ;  /* 0x000000164e127220 */ /* 0x040fe20000400000 */
[----:B------:R-:W-:Y:S01]  /*5f90*/  F2FP.F16.E4M3.UNPACK_B R135, R161 ;  /* 0x000000a1ff87723e */ /* 0x000fe200020006ff */
        /* <DEDUP_REMOVED lines=10> */
[----:B------:R1:W-:Y:S01]  /*6040*/  STS.128 [R172+UR49+0x4200], R184 ;  /* 0x004200b8ac007988 */ /* 0x0003e20008000c31 */
[----:B------:R-:W-:Y:S01]  /*6050*/  HADD2.F32 R136, -RZ, R135.H1_H1 ;  /* 0x30000087ff887230 */ /* 0x000fe20000004100 */
[----:B------:R-:W-:Y:S01]  /*6060*/  F2FP.SATFINITE.E4M3.F32.PACK_AB_MERGE_C R196, R23, R18, RZ ;  /* 0x0000001217c4723e */ /* 0x000fe200048070ff */
[C---:B------:R-:W-:Y:S01]  /*6070*/  FMUL R22, R78.reuse, R26 ;  /* 0x0000001a4e167220 */ /* 0x040fe20000400000 */
[C---:B------:R-:W-:Y:S01]  /*6080*/  FMUL R27, R78.reuse, R27 ;  /* 0x0000001b4e1b7220 */ /* 0x040fe20000400000 */
[--C-:B------:R-:W-:Y:S01]  /*6090*/  HADD2.F32 R107, -RZ, R109.reuse.H0_H0 ;  /* 0x2000006dff6b7230 */ /* 0x100fe20000004100 */
[----:B------:R-:W-:Y:S01]  /*60a0*/  F2FP.SATFINITE.E4M3.F32.PACK_AB_MERGE_C R196, R17, R16, R196 ;  /* 0x0000001011c4723e */ /* 0x000fe200048070c4 */
[C---:B------:R-:W-:Y:S01]  /*60b0*/  FFMA R22, R81.reuse, R103, R22 ;  /* 0x0000006751167223 */ /* 0x040fe20000000016 */
[C---:B------:R-:W-:Y:S01]  /*60c0*/  FFMA R27, R81.reuse, R106, R27 ;  /* 0x0000006a511b7223 */ /* 0x040fe2000000001b */
[C---:B------:R-:W-:Y:S01]  /*60d0*/  FFMA R24, R81.reuse, R105, R24 ;  /* 0x0000006951187223 */ /* 0x040fe20000000018 */
[----:B------:R-:W-:Y:S01]  /*60e0*/  F2FP.F16.E4M3.UNPACK_B R137, R161.H1 ;  /* 0x000000a1ff89723e */ /* 0x000fe200030006ff */
[----:B------:R-:W-:Y:S02]  /*60f0*/  HADD2.F32 R110, -RZ, R109.H1_H1 ;  /* 0x3000006dff6e7230 */ /* 0x000fe40000004100 */
[----:B------:R-:W-:Y:S01]  /*6100*/  FFMA R25, R81, R108, R25 ;  /* 0x0000006c51197223 */ /* 0x000fe20000000019 */
[----:B------:R-:W-:Y:S01]  /*6110*/  F2FP.SATFINITE.E4M3.F32.PACK_AB_MERGE_C R197, R27, R22, RZ ;  /* 0x000000161bc5723e */ /* 0x000fe200048070ff */
[----:B------:R-:W-:Y:S02]  /*6120*/  HADD2.F32 R109, -RZ, R111.H0_H0 ;  /* 0x2000006fff6d7230 */ /* 0x000fe40000004100 */
[C---:B------:R-:W-:Y:S01]  /*6130*/  FMUL R26, R78.reuse, R30 ;  /* 0x0000001e4e1a7220 */ /* 0x040fe20000400000 */
[C---:B------:R-:W-:Y:S01]  /*6140*/  FMUL R31, R78.reuse, R31 ;  /* 0x0000001f4e1f7220 */ /* 0x040fe20000400000 */
[--C-:B------:R-:W-:Y:S01]  /*6150*/  HADD2.F32 R111, -RZ, R113.reuse.H0_H0 ;  /* 0x20000071ff6f7230 */ /* 0x100fe20000004100 */
[----:B------:R-:W-:Y:S01]  /*6160*/  F2FP.SATFINITE.E4M3.F32.PACK_AB_MERGE_C R197, R21, R20, R197 ;  /* 0x0000001415c5723e */ /* 0x000fe200048070c5 */
[C---:B------:R-:W-:Y:S01]  /*6170*/  FFMA R26, R81.reuse, R107, R26 ;  /* 0x0000006b511a7223 */ /* 0x040fe2000000001a */
[C---:B------:R-:W-:Y:S01]  /*6180*/  FFMA R31, R81.reuse, R110, R31 ;  /* 0x0000006e511f7223 */ /* 0x040fe2000000001f */
[C---:B------:R-:W-:Y:S01]  /*6190*/  FFMA R28, R81.reuse, R109, R28 ;  /* 0x0000006d511c7223 */ /* 0x040fe2000000001c */
[----:B------:R-:W-:Y:S01]  /*61a0*/  F2FP.F16.E4M3.UNPACK_B R139, R162 ;  /* 0x000000a2ff8b723e */ /* 0x000fe200020006ff */
[----:B------:R-:W-:Y:S02]  /*61b0*/  HADD2.F32 R114, -RZ, R113.H1_H1 ;  /* 0x30000071ff727230 */ /* 0x000fe40000004100 */
[----:B------:R-:W-:Y:S01]  /*61c0*/  FFMA R29, R81, R112, R29 ;  /* 0x00000070511d7223 */ /* 0x000fe2000000001d */
[----:B------:R-:W-:Y:S01]  /*61d0*/  F2FP.SATFINITE.E4M3.F32.PACK_AB_MERGE_C R198, R31, R26, RZ ;  /* 0x0000001a1fc6723e */ /* 0x000fe200048070ff */
[----:B------:R-:W-:Y:S02]  /*61e0*/  HADD2.F32 R113, -RZ, R115.H0_H0 ;  /* 0x20000073ff717230 */ /* 0x000fe40000004100 */
[C---:B------:R-:W-:Y:S01]  /*61f0*/  FMUL R30, R78.reuse, R34 ;  /* 0x000000224e1e7220 */ /* 0x040fe20000400000 */
[----:B------:R-:W-:Y:S01]  /*6200*/  HADD2.F32 R140, -RZ, R139.H1_H1 ;  /* 0x3000008bff8c7230 */ /* 0x000fe20000004100 */
[----:B------:R-:W-:Y:S01]  /*6210*/  F2FP.SATFINITE.E4M3.F32.PACK_AB_MERGE_C R198, R25, R24, R198 ;  /* 0x0000001819c6723e */ /* 0x000fe200048070c6 */
[C---:B------:R-:W-:Y:S01]  /*6220*/  FMUL R35, R78.reuse, R35 ;  /* 0x000000234e237220 */ /* 0x040fe20000400000 */
[--C-:B------:R-:W-:Y:S02]  /*6230*/  HADD2.F32 R115, -RZ, R117.reuse.H0_H0 ;  /* 0x20000075ff737230 */ /* 0x100fe40000004100 */
[C---:B------:R-:W-:Y:S01]  /*6240*/  FFMA R30, R81.reuse, R111, R30 ;  /* 0x0000006f511e7223 */ /* 0x040fe2000000001e */
[----:B------:R-:W-:Y:S02]  /*6250*/  HADD2.F32 R118, -RZ, R117.H1_H1 ;  /* 0x30000075ff767230 */ /* 0x000fe40000004100 */
[C---:B------:R-:W-:Y:S01]  /*6260*/  FFMA R35, R81.reuse, R114, R35 ;  /* 0x0000007251237223 */ /* 0x040fe20000000023 */
[C---:B------:R-:W-:Y:S01]  /*6270*/  FFMA R32, R81.reuse, R113, R32 ;  /* 0x0000007151207223 */ /* 0x040fe20000000020 */
[----:B------:R-:W-:Y:S01]  /*6280*/  F2FP.F16.E4M3.UNPACK_B R141, R162.H1 ;  /* 0x000000a2ff8d723e */ /* 0x000fe200030006ff */
[----:B------:R-:W-:Y:S01]  /*6290*/  FFMA R33, R81, R116, R33 ;  /* 0x0000007451217223 */ /* 0x000fe20000000021 */
[----:B------:R-:W-:Y:S01]  /*62a0*/  HADD2.F32 R117, -RZ, R119.H0_H0 ;  /* 0x20000077ff757230 */ /* 0x000fe20000004100 */
        /* <DEDUP_REMOVED lines=9> */
[----:B------:R1:W-:Y:S01]  /*6340*/  STS.128 [R204+0x4010], R196 ;  /* 0x004010c4cc007388 */ /* 0x0003e20000000c00 */
[----:B------:R-:W-:Y:S01]  /*6350*/  FFMA R37, R81, R120, R37 ;  /* 0x0000007851257223 */ /* 0x000fe20000000025 */
[----:B------:R-:W-:Y:S01]  /*6360*/  F2FP.SATFINITE.E4M3.F32.PACK_AB_MERGE_C R200, R39, R34, RZ ;  /* 0x0000002227c8723e */ /* 0x000fe200048070ff */
[----:B------:R-:W-:Y:S02]  /*6370*/  HADD2.F32 R122, -RZ, R121.H1_H1 ;  /* 0x30000079ff7a7230 */ /* 0x000fe40000004100 */
[C---:B------:R-:W-:Y:S01]  /*6380*/  FMUL R38, R78.reuse, R42 ;  /* 0x0000002a4e267220 */ /* 0x040fe20000400000 */
[----:B------:R-:W-:Y:S01]  /*6390*/  HADD2.F32 R121, -RZ, R123.H0_H0 ;  /* 0x2000007bff797230 */ /* 0x000fe20000004100 */
[----:B------:R-:W-:Y:S01]  /*63a0*/  F2FP.SATFINITE.E4M3.F32.PACK_AB_MERGE_C R200, R33, R32, R200 ;  /* 0x0000002021c8723e */ /* 0x000fe200048070c8 */
[----:B------:R-:W-:Y:S02]  /*63b0*/  HADD2.F32 R144, -RZ, R143.H1_H1 ;  /* 0x3000008fff907230 */ /* 0x000fe40000004100 */
[C---:B------:R-:W-:Y:S01]  /*63c0*/  FFMA R38, R81.reuse, R119, R38 ;  /* 0x0000007751267223 */ /* 0x040fe20000000026 */
[C---:B------:R-:W-:Y:S01]  /*63d0*/  FMUL R43, R78.reuse, R43 ;  /* 0x0000002b4e2b7220 */ /* 0x040fe20000400000 */
[--C-:B------:R-:W-:Y:S02]  /*63e0*/  HADD2.F32 R123, -RZ, R125.reuse.H0_H0 ;  /* 0x2000007dff7b7230 */ /* 0x100fe40000004100 */
[C---:B------:R-:W-:Y:S01]  /*63f0*/  FMUL R42, R78.reuse, R46 ;  /* 0x0000002e4e2a7220 */ /* 0x040fe20000400000 */
[----:B------:R-:W-:Y:S02]  /*6400*/  HADD2.F32 R126, -RZ, R125.H1_H1 ;  /* 0x3000007dff7e7230 */ /* 0x000fe40000004100 */
[C---:B------:R-:W-:Y:S01]  /*6410*/  FFMA R43, R81.reuse, R122, R43 ;  /* 0x0000007a512b7223 */ /* 0x040fe2000000002b */
[----:B------:R-:W-:Y:S01]  /*6420*/  F2FP.F16.E4M3.UNPACK_B R145, R163.H1 ;  /* 0x000000a3ff91723e */ /* 0x000fe200030006ff */
[C---:B------:R-:W-:Y:S01]  /*6430*/  FFMA R40, R81.reuse, R121, R40 ;  /* 0x0000007951287223 */ /* 0x040fe20000000028 */
[----:B------:R-:W-:Y:S01]  /*6440*/  FFMA R41, R81, R124, R41 ;  /* 0x0000007c51297223 */ /* 0x000fe20000000029 */
[----:B------:R-:W-:Y:S01]  /*6450*/  ISETP.NE.AND P0, PT, R193, RZ, PT ;  /* 0x000000ffc100720c */ /* 0x000fe20003f05270 */
[----:B------:R-:W-:Y:S01]  /*6460*/  HADD2.F32 R125, -RZ, R127.H0_H0 ;  /* 0x2000007fff7d7230 */ /* 0x000fe20000004100 */
[----:B------:R-:W-:Y:S01]  /*6470*/  F2FP.SATFINITE.E4M3.F32.PACK_AB_MERGE_C R201, R43, R38, RZ ;  /* 0x000000262bc9723e */ /* 0x000fe200048070ff */
[----:B------:R-:W-:Y:S01]  /*6480*/  FFMA R42, R81, R123, R42 ;  /* 0x0000007b512a7223 */ /* 0x000fe2000000002a */
[C---:B------:R-:W-:Y:S01]  /*6490*/  FMUL R47, R78.reuse, R47 ;  /* 0x0000002f4e2f7220 */ /* 0x040fe20000400000 */
[--C-:B------:R-:W-:Y:S01]  /*64a0*/  HADD2.F32 R127, -RZ, R129.reuse.H0_H0 ;  /* 0x20000081ff7f7230 */ /* 0x100fe20000004100 */
[----:B------:R-:W-:Y:S01]  /*64b0*/  F2FP.SATFINITE.E4M3.F32.PACK_AB_MERGE_C R201, R37, R36, R201 ;  /* 0x0000002425c9723e */ /* 0x000fe200048070c9 */
[----:B------:R-:W-:Y:S02]  /*64c0*/  HADD2.F32 R130, -RZ, R129.H1_H1 ;  /* 0x30000081ff827230 */ /* 0x000fe40000004100 */
[C---:B------:R-:W-:Y:S01]  /*64d0*/  FFMA R47, R81.reuse, R126, R47 ;  /* 0x0000007e512f7223 */ /* 0x040fe2000000002f */
[C---:B------:R-:W-:Y:S01]  /*64e0*/  FFMA R44, R81.reuse, R125, R44 ;  /* 0x0000007d512c7223 */ /* 0x040fe2000000002c */
[C---:B------:R-:W-:Y:S01]  /*64f0*/  FFMA R45, R81.reuse, R128, R45 ;  /* 0x00000080512d7223 */ /* 0x040fe2000000002d */
[----:B------:R-:W-:Y:S02]  /*6500*/  HADD2.F32 R129, -RZ, R131.H0_H0 ;  /* 0x20000083ff817230 */ /* 0x000fe40000004100 */
[C---:B------:R-:W-:Y:S01]  /*6510*/  FMUL R46, R78.reuse, R50 ;  /* 0x000000324e2e7220 */ /* 0x040fe20000400000 */
[C---:B------:R-:W-:Y:S01]  /*6520*/  FMUL R51, R78.reuse, R51 ;  /* 0x000000334e337220 */ /* 0x040fe20000400000 */
[--C-:B------:R-:W-:Y:S02]  /*6530*/  HADD2.F32 R131, -RZ, R133.reuse.H0_H0 ;  /* 0x20000085ff837230 */ /* 0x100fe40000004100 */
[C---:B------:R-:W-:Y:S01]  /*6540*/  FMUL R50, R78.reuse, R54 ;  /* 0x000000364e327220 */ /* 0x040fe20000400000 */
[C---:B------:R-:W-:Y:S01]  /*6550*/  FFMA R46, R81.reuse, R127, R46 ;  /* 0x0000007f512e7223 */ /* 0x040fe2000000002e */
[----:B------:R-:W-:Y:S02]  /*6560*/  HADD2.F32 R134, -RZ, R133.H1_H1 ;  /* 0x30000085ff867230 */ /* 0x000fe40000004100 */
[C---:B------:R-:W-:Y:S01]  /*6570*/  FFMA R51, R81.reuse, R130, R51 ;  /* 0x0000008251337223 */ /* 0x040fe20000000033 */
[----:B------:R-:W-:Y:S02]  /*6580*/  HADD2.F32 R133, -RZ, R135.H0_H0 ;  /* 0x20000087ff857230 */ /* 0x000fe40000004100 */
[C---:B------:R-:W-:Y:S01]  /*6590*/  FMUL R55, R78.reuse, R55 ;  /* 0x000000374e377220 */ /* 0x040fe20000400000 */
[C---:B------:R-:W-:Y:S01]  /*65a0*/  FFMA R48, R81.reuse, R129, R48 ;  /* 0x0000008151307223 */ /* 0x040fe20000000030 */
[C---:B------:R-:W-:Y:S01]  /*65b0*/  FFMA R49, R81.reuse, R132, R49 ;  /* 0x0000008451317223 */ /* 0x040fe20000000031 */
[--C-:B------:R-:W-:Y:S02]  /*65c0*/  HADD2.F32 R135, -RZ, R137.reuse.H0_H0 ;  /* 0x20000089ff877230 */ /* 0x100fe40000004100 */
[C---:B------:R-:W-:Y:S01]  /*65d0*/  FFMA R50, R81.reuse, R131, R50 ;  /* 0x0000008351327223 */ /* 0x040fe20000000032 */
[----:B------:R-:W-:Y:S02]  /*65e0*/  HADD2.F32 R138, -RZ, R137.H1_H1 ;  /* 0x30000089ff8a7230 */ /* 0x000fe40000004100 */
[C---:B------:R-:W-:Y:S01]  /*65f0*/  FMUL R54, R78.reuse, R58 ;  /* 0x0000003a4e367220 */ /* 0x040fe20000400000 */
[----:B------:R-:W-:Y:S02]  /*6600*/  HADD2.F32 R137, -RZ, R139.H0_H0 ;  /* 0x2000008bff897230 */ /* 0x000fe40000004100 */
[C---:B------:R-:W-:Y:S01]  /*6610*/  FFMA R55, R81.reuse, R134, R55 ;  /* 0x0000008651377223 */ /* 0x040fe20000000037 */
        /* <DEDUP_REMOVED lines=16> */
[----:B------:R-:W-:Y:S01]  /*6720*/  FFMA R63, R81, R142, R63 ;  /* 0x0000008e513f7223 */ /* 0x000fe2000000003f */
[----:B------:R-:W-:Y:S01]  /*6730*/  FMUL R67, R78, R67 ;  /* 0x000000434e437220 */ /* 0x000fe20000400000 */
[----:B------:R-:W-:Y:S01]  /*6740*/  F2FP.SATFINITE.E4M3.F32.PACK_AB_MERGE_C R202, R47, R42, RZ ;  /* 0x0000002a2fca723e */ /* 0x000fe200048070ff */
[----:B------:R-:W-:Y:S01]  /*6750*/  FFMA R60, R81, R141, R60 ;  /* 0x0000008d513c7223 */ /* 0x000fe2000000003c */
[----:B------:R-:W-:Y:S01]  /*6760*/  F2FP.SATFINITE.E4M3.F32.PACK_AB_MERGE_C R203, R51, R46, RZ ;  /* 0x0000002e33cb723e */ /* 0x000fe200048070ff */
[C---:B------:R-:W-:Y:S01]  /*6770*/  FFMA R61, R81.reuse, R144, R61 ;  /* 0x00000090513d7223 */ /* 0x040fe2000000003d */
[C---:B------:R-:W-:Y:S01]  /*6780*/  FFMA R62, R81.reuse, R143, R62 ;  /* 0x0000008f513e7223 */ /* 0x040fe2000000003e */
[----:B------:R-:W-:Y:S01]  /*6790*/  FFMA R67, R81, R146, R67 ;  /* 0x0000009251437223 */ /* 0x000fe20000000043 */
[----:B------:R-:W-:Y:S02]  /*67a0*/  F2FP.SATFINITE.E4M3.F32.PACK_AB_MERGE_C R202, R41, R40, R202 ;  /* 0x0000002829ca723e */ /* 0x000fe400048070ca */
[----:B------:R-:W-:Y:S02]  /*67b0*/  F2FP.SATFINITE.E4M3.F32.PACK_AB_MERGE_C R203, R45, R44, R203 ;  /* 0x0000002c2dcb723e */ /* 0x000fe400048070cb */
[----:B------:R-:W-:Y:S02]  /*67c0*/  F2FP.SATFINITE.E4M3.F32.PACK_AB_MERGE_C R212, R55, R50, RZ ;  /* 0x0000003237d4723e */ /* 0x000fe400048070ff */
[----:B------:R-:W-:Y:S01]  /*67d0*/  F2FP.SATFINITE.E4M3.F32.PACK_AB_MERGE_C R213, R59, R54, RZ ;  /* 0x000000363bd5723e */ /* 0x000fe200048070ff */
[----:B------:R1:W-:Y:S01]  /*67e0*/  STS.128 [R206+0x4020], R200 ;  /* 0x004020c8ce007388 */ /* 0x0003e20000000c00 */
[----:B------:R-:W-:Y:S02]  /*67f0*/  F2FP.SATFINITE.E4M3.F32.PACK_AB_MERGE_C R214, R63, R58, RZ ;  /* 0x0000003a3fd6723e */ /* 0x000fe400048070ff */
[----:B------:R-:W-:Y:S02]  /*6800*/  F2FP.SATFINITE.E4M3.F32.PACK_AB_MERGE_C R215, R67, R62, RZ ;  /* 0x0000003e43d7723e */ /* 0x000fe400048070ff */
[----:B------:R-:W-:Y:S02]  /*6810*/  F2FP.SATFINITE.E4M3.F32.PACK_AB_MERGE_C R212, R49, R48, R212 ;  /* 0x0000003031d4723e */ /* 0x000fe400048070d4 */
[----:B------:R-:W-:Y:S02]  /*6820*/  F2FP.SATFINITE.E4M3.F32.PACK_AB_MERGE_C R213, R53, R52, R213 ;  /* 0x0000003435d5723e */ /* 0x000fe400048070d5 */
[----:B------:R-:W-:Y:S02]  /*6830*/  F2FP.SATFINITE.E4M3.F32.PACK_AB_MERGE_C R214, R57, R56, R214 ;  /* 0x0000003839d6723e */ /* 0x000fe400048070d6 */
[----:B------:R-:W-:Y:S02]  /*6840*/  F2FP.SATFINITE.E4M3.F32.PACK_AB_MERGE_C R215, R61, R60, R215 ;  /* 0x0000003c3dd7723e */ /* 0x000fe400048070d7 */
[----:B------:R-:W-:Y:S02]  /*6850*/  LEA R210, R181, UR49, 0x3 ;  /* 0x00000031b5d27c11 */ /* 0x000fe4000f8e18ff */
[----:B------:R-:W-:Y:S01]  /*6860*/  @P6 SHF.L.U32 R221, R180, 0x1f, RZ ;  /* 0x0000001fb4dd6819 */ /* 0x000fe200000006ff */
[----:B------:R1:W-:Y:S01]  /*6870*/  STS.128 [R205+0x4010], R212 ;  /* 0x004010d4cd007388 */ /* 0x0003e20000000c00 */
[----:B------:R-:W-:Y:S01]  /*6880*/  @!PT LDS RZ, [RZ] ;  /* 0x00000000fffff984 */ /* 0x000fe20000000800 */
[----:B------:R-:W-:Y:S01]  /*6890*/  @!PT LDS RZ, [RZ] ;  /* 0x00000000fffff984 */ /* 0x000fe20000000800 */
[----:B------:R-:W-:Y:S01]  /*68a0*/  @!PT LDS RZ, [RZ] ;  /* 0x00000000fffff984 */ /* 0x000fe20000000800 */
[----:B------:R-:W-:Y:S01]  /*68b0*/  @!PT LDS RZ, [RZ] ;  /* 0x00000000fffff984 */ /* 0x000fe20000000800 */
[----:B------:R2:W-:Y:S07]  /*68c0*/  MEMBAR.ALL.CTA ;  /* 0x0000000000007992 */ /* 0x0005ee0000008000 */
[----:B--2---:R-:W2:Y:S02]  /*68d0*/  FENCE.VIEW.ASYNC.S ;  /* 0x00000000000073c6 */ /* 0x004ea40000000000 */
[----:B--2---:R-:W-:Y:S06]  /*68e0*/  BAR.SYNC.DEFER_BLOCKING 0x1, 0x80 ;  /* 0x0042000000007b1d */ /* 0x004fec0000010000 */
[----:B------:R-:W-:Y:S05]  /*68f0*/  @P0 BRA `(.L_x_95) ;  /* 0x0000000000280947 */ /* 0x000fea0003800000 */
[----:B------:R-:W-:Y:S02]  /*6900*/  UIADD3 UR4, UPT, UPT, UR49, 0x4200, URZ ;  /* 0x0000420031047890 */ /* 0x000fe4000fffe0ff */
[----:B------:R-:W-:Y:S01]  /*6910*/  UIADD3 UR6, UP0, UPT, UR52, 0x680, URZ ;  /* 0x0000068034067890 */ /* 0x000fe2000ff1e0ff */
[----:B------:R-:W-:Y:S03]  /*6920*/  UMOV UR43, UR36 ;  /* 0x00000024002b7c82 */ /* 0x000fe60008000000 */
[----:B------:R-:W-:Y:S01]  /*6930*/  MOV R192, UR4 ;  /* 0x0000000400c07c02 */ /* 0x000fe20008000f00 */
[----:B------:R-:W-:Y:S03]  /*6940*/  UIADD3.X UR7, UPT, UPT, URZ, UR53, URZ, UP0, !UPT ;  /* 0x00000035ff077290 */ /* 0x000fe600087fe4ff */
[----:B------:R-:W-:Y:S11]  /*6950*/  R2UR UR40, R192 ;  /* 0x00000000c02872ca */ /* 0x000ff600000e0000 */
[----:B------:R-:W-:Y:S02]  /*6960*/  @!UPT UIADD3 URZ, UPT, UPT, URZ, URZ, URZ ;  /* 0x000000fffffff290 */ /* 0x000fe4000fffe0ff */
[----:B------:R2:W-:Y:S01]  /*6970*/  UTMASTG.3D [UR40], [UR6] ;  /* 0x00000028060073b5 */ /* 0x0005e20008010000 */
[----:B------:R0:W-:Y:S01]  /*6980*/  UTMACMDFLUSH ;  /* 0x00000000000079b7 */ /* 0x0001e20000000000 */
[----:B--2---:R-:W-:Y:S04]  /*6990*/  DEPBAR.LE SB0, 0x1 ;  /* 0x000080400000791a */ /* 0x004fe80000000000 */
.L_x_95:
[----:B------:R-:W-:Y:S05]  /*69a0*/  BSYNC.RECONVERGENT B0 ;  /* 0x0000000000007941 */ /* 0x000fea0003800200 */
.L_x_94:
[----:B------:R-:W-:Y:S06]  /*69b0*/  BAR.SYNC.DEFER_BLOCKING 0x1, 0x80 ;  /* 0x0042000000007b1d */ /* 0x000fec0000010000 */
[----:B------:R-:W2:Y:S01]  /*69c0*/  @P6 SYNCS.PHASECHK.TRANS64.TRYWAIT P0, [R210+URZ+0x30], R221 ;  /* 0x000030ddd20065a7 */ /* 0x000ea200080011ff */
[----:B------:R-:W-:Y:S01]  /*69d0*/  BSSY B1, `(.L_x_96) ;  /* 0x0000023000017945 */ /* 0x000fe20003800000 */
[----:B--2---:R-:W-:Y:S03]  /*69e0*/  @P6 SEL R208, RZ, 0x1, !P0 ;  /* 0x00000001ffd06807 */ /* 0x004fe60004000000 */
[----:B------:R-:W-:Y:S05]  /*69f0*/  @!P6 BRA `(.L_x_97) ;  /* 0x000000000080e947 */ /* 0x000fea0003800000 */
[----:B------:R-:W-:Y:S01]  /*6a00*/  ISETP.NE.AND P1, PT, R209, RZ, PT ;  /* 0x000000ffd100720c */ /* 0x000fe20003f25270 */
[----:B------:R-:W-:Y:S01]  /*6a10*/  BSSY B0, `(.L_x_98) ;  /* 0x000000a000007945 */ /* 0x000fe20003800000 */
[----:B------:R-:W-:Y:S11]  /*6a20*/  ISETP.NE.AND P0, PT, R208, RZ, PT ;  /* 0x000000ffd000720c */ /* 0x000ff60003f05270 */
[----:B------:R-:W-:Y:S04]  /*6a30*/  @P1 IMAD R0, R181, 0x2000, R190 ;  /* 0x00002000b5001824 */ /* 0x000fe800078e02be */
[C---:B------:R-:W-:Y:S01]  /*6a40*/  @P1 IMAD.IADD R2, R0.reuse, 0x1, R211 ;  /* 0x0000000100021824 */ /* 0x040fe200078e02d3 */
[----:B------:R-:W-:Y:S03]  /*6a50*/  @P1 IADD3 R219, PT, PT, R0, R219, RZ ;  /* 0x000000db00db1210 */ /* 0x000fe60007ffe0ff */
[----:B------:R-:W-:Y:S01]  /*6a60*/  @P1 IMAD.IADD R217, R217, 0x1, R2 ;  /* 0x00000001d9d91824 */ /* 0x000fe200078e0202 */
[----:B------:R-:W-:Y:S06]  /*6a70*/  @P0 BRA `(.L_x_99) ;  /* 0x00000000000c0947 */ /* 0x000fec0003800000 */
[----:B------:R-:W-:Y:S04]  /*6a80*/  SHF.L.U32 R3, R180, 0x1f, RZ ;  /* 0x0000001fb4037819 */ /* 0x000fe800000006ff */
[----:B------:R-:W2:Y:S02]  /*6a90*/  SYNCS.PHASECHK.TRANS64.TRYWAIT P0, [R210+URZ+0x30], R3 ;  /* 0x00003003d20075a7 */ /* 0x000ea400080011ff */
[----:B--2---:R-:W-:Y:S05]  /*6aa0*/  @!P0 BRA `(.L_x_100) ;  /* 0x0000001c00a08947 */ /* 0x004fea0003800000 */
.L_x_99:
[----:B------:R-:W-:Y:S05]  /*6ab0*/  BSYNC B0 ;  /* 0x0000000000007941 */ /* 0x000fea0003800000 */
.L_x_98:
[----:B------:R-:W-:Y:S01]  /*6ac0*/  ISETP.NE.AND P0, PT, R209, RZ, PT ;  /* 0x000000ffd100720c */ /* 0x000fe20003f05270 */
[----:B--2---:R-:W-:Y:S02]  /*6ad0*/  VIADD R210, R210, 0x40 ;  /* 0x00000040d2d27836 */ /* 0x004fe40000000000 */
[----:B------:R-:W-:Y:S02]  /*6ae0*/  IMAD.U32 R3, RZ, RZ, UR37 ;  /* 0x00000025ff037e24 */ /* 0x000fe4000f8e00ff */
[----:B------:R-:W-:Y:S03]  /*6af0*/  VIADD R181, R181, 0x1 ;  /* 0x00000001b5b57836 */ /* 0x000fe60000000000 */
[----:B------:R-:W-:Y:S05]  /*6b00*/  PRMT R3, R3, 0x654, R210 ;  /* 0x0000065403037816 */ /* 0x000fea00000000d2 */
[----:B------:R2:W3:Y:S04]  /*6b10*/  @P0 LDS.128 R148, [R0] ;  /* 0x0000000000940984 */ /* 0x0004e80000000c00 */
[----:B------:R2:W4:Y:S04]  /*6b20*/  @P0 LDS.128 R152, [R2+0x10] ;  /* 0x0000100002980984 */ /* 0x0005280000000c00 */
        /* <DEDUP_REMOVED lines=9> */
[----:B------:R-:W-:Y:S01]  /*6bc0*/  SEL R181, R181, RZ, P0 ;  /* 0x000000ffb5b57207 */ /* 0x000fe20000000000 */
[----:B-----5:R5:W-:Y:S02]  /*6bd0*/  SYNCS.ARRIVE.TRANS64.RED.A1T0 RZ, [R3+URZ], RZ ;  /* 0x000000ff03ff79a7 */ /* 0x020be400081004ff */
[----:B-----5:R-:W-:Y:S04]  /*6be0*/  SEL R3, RZ, 0x1, P0 ;  /* 0x00000001ff037807 */ /* 0x020fe80000000000 */
[----:B--234-:R-:W-:Y:S02]  /*6bf0*/  LOP3.LUT R180, R180, R3, RZ, 0x3c, !PT ;  /* 0x00000003b4b47212 */ /* 0x01cfe400078e3cff */
.L_x_97:
[----:B------:R-:W-:Y:S05]  /*6c00*/  BSYNC B1 ;  /* 0x0000000000017941 */ /* 0x000fea0003800000 */
.L_x_96:
[----:B------:R-:W-:Y:S05]  /*6c10*/  VIADD R0, R80, 0x40 ;  /* 0x0000004050007836 */ /* 0x000fea0000000000 */
[----:B------:R-:W-:Y:S04]  /*6c20*/  SHF.R.U32.HI R0, RZ, 0x15, R0 ;  /* 0x00000015ff007819 */ /* 0x000fe80000011600 */
[----:B------:R-:W-:Y:S11]  /*6c30*/  LOP3.LUT P0, RZ, R0, 0x3, R173, 0x48, !PT ;  /* 0x0000000300ff7812 */ /* 0x000ff600078048ad */
[----:B------:R-:W-:Y:S02]  /*6c40*/  @!UPT UIADD3 URZ, UPT, UPT, URZ, URZ, URZ ;  /* 0x000000fffffff290 */ /* 0x000fe4000fffe0ff */
[----:B------:R-:W-:Y:S05]  /*6c50*/  @!P0 BRA `(.L_x_101) ;  /* 0x0000000000408947 */ /* 0x000fea0003800000 */
[----:B------:R-:W2:Y:S01]  /*6c60*/  LDCU.64 UR8, c[0x4][0x70] ;  /* 0x01000e00ff0877ac */ /* 0x000ea20008000a00 */
[----:B------:R-:W-:Y:S01]  /*6c70*/  MOV R3, 0x0 ;  /* 0x0000000000037802 */ /* 0x000fe20000000f00 */
[----:B------:R-:W-:Y:S02]  /*6c80*/  HFMA2 R12, -RZ, RZ, 0, 5.9604644775390625e-08 ;  /* 0x00000001ff0c7431 */ /* 0x000fe400000001ff */
[----:B------:R-:W-:Y:S02]  /*6c90*/  IMAD.MOV.U32 R8, RZ, RZ, 0x192 ;  /* 0x00000192ff087424 */ /* 0x000fe400078e00ff */
[----:B------:R-:W-:Y:S01]  /*6ca0*/  IMAD.MOV.U32 R13, RZ, RZ, RZ ;  /* 0x000000ffff0d7224 */ /* 0x000fe200078e00ff */
[----:B------:R-:W3:Y:S01]  /*6cb0*/  LDCU.64 UR6, c[0x4][0x78] ;  /* 0x01000f00ff0677ac */ /* 0x000ee20008000a00 */
[----:B------:R-:W4:Y:S01]  /*6cc0*/  LDC.64 R2, c[0x4][R3] ;  /* 0x0100000003027b82 */ /* 0x000f220000000a00 */
[----:B------:R-:W5:Y:S01]  /*6cd0*/  LDCU.64 UR4, c[0x4][0x10] ;  /* 0x01000200ff0477ac */ /* 0x000f620008000a00 */
[----:B--2---:R-:W-:Y:S01]  /*6ce0*/  MOV R5, UR9 ;  /* 0x0000000900057c02 */ /* 0x004fe20008000f00 */
[----:B------:R-:W-:Y:S01]  /*6cf0*/  IMAD.U32 R4, RZ, RZ, UR8 ;  /* 0x00000008ff047e24 */ /* 0x000fe2000f8e00ff */
[----:B---3--:R-:W-:Y:S01]  /*6d00*/  MOV R7, UR7 ;  /* 0x0000000700077c02 */ /* 0x008fe20008000f00 */
[----:B------:R-:W-:Y:S01]  /*6d10*/  IMAD.U32 R6, RZ, RZ, UR6 ;  /* 0x00000006ff067e24 */ /* 0x000fe2000f8e00ff */
[----:B-----5:R-:W-:Y:S01]  /*6d20*/  MOV R11, UR5 ;  /* 0x00000005000b7c02 */ /* 0x020fe20008000f00 */
[----:B------:R-:W-:Y:S02]  /*6d30*/  IMAD.U32 R10, RZ, RZ, UR4 ;  /* 0x00000004ff0a7e24 */ /* 0x000fe4000f8e00ff */
[----:B------:R-:W-:Y:S07]  /*6d40*/  LEPC R20, `(.L_x_101) ;  /* 0x000000001014794e */ /* 0x000fee0000000000 */
[----:B-1--4-:R-:W-:Y:S05]  /*6d50*/  CALL.ABS.NOINC R2 ;  /* 0x0000000002007343 */ /* 0x012fea0003c00000 */
.L_x_101:
[----:B------:R-:W-:Y:S01]  /*6d60*/  ISETP.NE.AND P0, PT, R193, RZ, PT ;  /* 0x000000ffc100720c */ /* 0x000fe20003f05270 */
[----:B------:R-:W-:Y:S05]  /*6d70*/  WARPSYNC.ALL ;  /* 0x0000000000007948 */ /* 0x000fea0003800000 */
[----:B------:R-:W-:Y:S01]  /*6d80*/  R2UR UR4, R80 ;  /* 0x00000000500472ca */ /* 0x000fe200000e0000 */
[----:B------:R-:W-:Y:S01]  /*6d90*/  BSSY.RECONVERGENT B0, `(.L_x_102) ;  /* 0x000011d000007945 */ /* 0x000fe20003800200 */
[----:B------:R-:W-:Y:S02]  /*6da0*/  F2FP.F16.E4M3.UNPACK_B R11, R149 ;  /* 0x00000095ff0b723e */ /* 0x000fe400020006ff */
[----:B------:R-:W-:Y:S02]  /*6db0*/  F2FP.F16.E4M3.UNPACK_B R10, R150 ;  /* 0x00000096ff0a723e */ /* 0x000fe400020006ff */
[----:B------:R-:W-:Y:S01]  /*6dc0*/  F2FP.F16.E4M3.UNPACK_B R9, R151 ;  /* 0x00000097ff09723e */ /* 0x000fe200020006ff */
[--C-:B------:R-:W-:Y:S01]  /*6dd0*/  HADD2.F32 R83, -RZ, R11.reuse.H0_H0 ;  /* 0x2000000bff537230 */ /* 0x100fe20000004100 */
[----:B------:R-:W-:Y:S01]  /*6de0*/  F2FP.F16.E4M3.UNPACK_B R8, R152 ;  /* 0x00000098ff08723e */ /* 0x000fe200020006ff */
[----:B------:R-:W-:Y:S01]  /*6df0*/  HADD2.F32 R84, -RZ, R11.H1_H1 ;  /* 0x3000000bff547230 */ /* 0x000fe20000004100 */
[----:B------:R-:W-:Y:S01]  /*6e00*/  F2FP.F16.E4M3.UNPACK_B R7, R153 ;  /* 0x00000099ff07723e */ /* 0x000fe200020006ff */
[--C-:B------:R-:W-:Y:S01]  /*6e10*/  HADD2.F32 R87, -RZ, R10.reuse.H0_H0 ;  /* 0x2000000aff577230 */ /* 0x100fe20000004100 */
[----:B------:R-:W-:Y:S01]  /*6e20*/  F2FP.F16.E4M3.UNPACK_B R6, R154 ;  /* 0x0000009aff06723e */ /* 0x000fe200020006ff */
[----:B------:R-:W-:Y:S01]  /*6e30*/  HADD2.F32 R88, -RZ, R10.H1_H1 ;  /* 0x3000000aff587230 */ /* 0x000fe20000004100 */
[----:B------:R-:W-:Y:S01]  /*6e40*/  F2FP.F16.E4M3.UNPACK_B R5, R155 ;  /* 0x0000009bff05723e */ /* 0x000fe200020006ff */
[--C-:B------:R-:W-:Y:S01]  /*6e50*/  HADD2.F32 R91, -RZ, R9.reuse.H0_H0 ;  /* 0x20000009ff5b7230 */ /* 0x100fe20000004100 */
[----:B-1----:R-:W-:Y:S01]  /*6e60*/  F2FP.F16.E4M3.UNPACK_B R4, R156 ;  /* 0x0000009cff04723e */ /* 0x002fe200020006ff */
[----:B------:R-:W-:Y:S01]  /*6e70*/  HADD2.F32 R92, -RZ, R9.H1_H1 ;  /* 0x30000009ff5c7230 */ /* 0x000fe20000004100 */
[-C--:B------:R-:W-:Y:S01]  /*6e80*/  F2FP.F16.E4M3.UNPACK_B R2, R148.reuse ;  /* 0x00000094ff02723e */ /* 0x080fe200020006ff */
[--C-:B------:R-:W-:Y:S01]  /*6e90*/  HADD2.F32 R95, -RZ, R8.reuse.H0_H0 ;  /* 0x20000008ff5f7230 */ /* 0x100fe20000004100 */
[----:B------:R-:W-:Y:S01]  /*6ea0*/  F2FP.F16.E4M3.UNPACK_B R148, R148.H1 ;  /* 0x00000094ff94723e */ /* 0x000fe200030006ff */
[----:B------:R-:W-:Y:S01]  /*6eb0*/  HADD2.F32 R97, -RZ, R8.H1_H1 ;  /* 0x30000008ff617230 */ /* 0x000fe20000004100 */
[----:B------:R-:W-:Y:S01]  /*6ec0*/  F2FP.F16.E4M3.UNPACK_B R149, R149.H1 ;  /* 0x00000095ff95723e */ /* 0x000fe200030006ff */
[--C-:B------:R-:W-:Y:S01]  /*6ed0*/  HADD2.F32 R98, -RZ, R7.reuse.H0_H0 ;  /* 0x20000007ff627230 */ /* 0x100fe20000004100 */
[----:B------:R-:W-:Y:S01]  /*6ee0*/  F2FP.F16.E4M3.UNPACK_B R150, R150.H1 ;  /* 0x00000096ff96723e */ /* 0x000fe200030006ff */
[----:B------:R-:W-:Y:S01]  /*6ef0*/  HADD2.F32 R101, -RZ, R7.H1_H1 ;  /* 0x30000007ff657230 */ /* 0x000fe20000004100 */
[----:B------:R-:W-:Y:S01]  /*6f00*/  F2FP.F16.E4M3.UNPACK_B R151, R151.H1 ;  /* 0x00000097ff97723e */ /* 0x000fe200030006ff */
[--C-:B------:R-:W-:Y:S01]  /*6f10*/  HADD2.F32 R102, -RZ, R6.reuse.H0_H0 ;  /* 0x20000006ff667230 */ /* 0x100fe20000004100 */
[----:B------:R-:W-:Y:S01]  /*6f20*/  F2FP.F16.E4M3.UNPACK_B R138, R163 ;  /* 0x000000a3ff8a723e */ /* 0x000fe200020006ff */
[----:B------:R-:W-:Y:S01]  /*6f30*/  HADD2.F32 R105, -RZ, R6.H1_H1 ;  /* 0x30000006ff697230 */ /* 0x000fe20000004100 */
[----:B------:R-:W-:Y:S01]  /*6f40*/  R2UR UR5, R207 ;  /* 0x00000000cf0572ca */ /* 0x000fe200000e0000 */
        /* <DEDUP_REMOVED lines=8> */
[----:B------:R-:W1:Y:S01]  /*6fd0*/  LDTM.x64 R4, tmem[UR4+0x40] ;  /* 0x00004004000479ee */ /* 0x000e620008340000 */
[--C-:B------:R-:W-:Y:S01]  /*6fe0*/  HADD2.F32 R0, -RZ, R2.reuse.H0_H0 ;  /* 0x20000002ff007230 */ /* 0x100fe20000004100 */
[----:B------:R-:W-:Y:S01]  /*6ff0*/  NOP ;  /* 0x0000000000007918 */ /* 0x000fe20000000000 */
[----:B------:R-:W-:Y:S01]  /*7000*/  HADD2.F32 R2, -RZ, R2.H1_H1 ;  /* 0x30000002ff027230 */ /* 0x000fe20000004100 */
[----:B------:R-:W-:Y:S01]  /*7010*/  UIADD3 UR5, UPT, UPT, UR5, 0xa0, URZ ;  /* 0x000000a005057890 */ /* 0x000fe2000fffe0ff */
[--C-:B------:R-:W-:Y:S01]  /*7020*/  HADD2.F32 R86, -RZ, R149.reuse.H1_H1 ;  /* 0x30000095ff567230 */ /* 0x100fe20000004100 */
[----:B------:R-:W-:Y:S01]  /*7030*/  F2FP.F16.E4M3.UNPACK_B R132, R161 ;  /* 0x000000a1ff84723e */ /* 0x000fe200020006ff */
[--C-:B------:R-:W-:Y:S01]  /*7040*/  HADD2.F32 R114, -RZ, R116.reuse.H0_H0 ;  /* 0x20000074ff727230 */ /* 0x100fe20000004100 */
[----:B------:R-:W-:Y:S01]  /*7050*/  UPRMT UR5, UR37, 0x654, UR5 ;  /* 0x0000065425057896 */ /* 0x000fe20008000005 */
[----:B------:R-:W-:Y:S01]  /*7060*/  HADD2.F32 R117, -RZ, R116.H1_H1 ;  /* 0x30000074ff757230 */ /* 0x000fe20000004100 */
[----:B------:R-:W-:Y:S01]  /*7070*/  F2FP.F16.E4M3.UNPACK_B R136, R162 ;  /* 0x000000a2ff88723e */ /* 0x000fe200020006ff */
[--C-:B------:R-:W-:Y:S01]  /*7080*/  HADD2.F32 R118, -RZ, R120.reuse.H0_H0 ;  /* 0x20000078ff767230 */ /* 0x100fe20000004100 */
[----:B------:R-:W-:Y:S01]  /*7090*/  F2FP.F16.E4M3.UNPACK_B R152, R152.H1 ;  /* 0x00000098ff98723e */ /* 0x000fe200030006ff */
[----:B------:R-:W-:Y:S01]  /*70a0*/  HADD2.F32 R121, -RZ, R120.H1_H1 ;  /* 0x30000078ff797230 */ /* 0x000fe20000004100 */
[----:B------:R-:W-:Y:S01]  /*70b0*/  F2FP.F16.E4M3.UNPACK_B R153, R153.H1 ;  /* 0x00000099ff99723e */ /* 0x000fe200030006ff */
[--C-:B------:R-:W-:Y:S01]  /*70c0*/  HADD2.F32 R122, -RZ, R124.reuse.H0_H0 ;  /* 0x2000007cff7a7230 */ /* 0x100fe20000004100 */
[----:B------:R-:W-:Y:S01]  /*70d0*/  F2FP.F16.E4M3.UNPACK_B R154, R154.H1 ;  /* 0x0000009aff9a723e */ /* 0x000fe200030006ff */
[----:B-1----:R-:W-:Y:S01]  /*70e0*/  SYNCS.ARRIVE.TRANS64.RED.A1T0 RZ, [UR5], RZ ;  /* 0x000000ffffff79a7 */ /* 0x002fe20008100405 */
[----:B------:R-:W-:Y:S01]  /*70f0*/  HADD2.F32 R125, -RZ, R124.H1_H1 ;  /* 0x3000007cff7d7230 */ /* 0x000fe20000004100 */
[----:B------:R-:W-:Y:S01]  /*7100*/  F2FP.F16.E4M3.UNPACK_B R155, R155.H1 ;  /* 0x0000009bff9b723e */ /* 0x000fe200030006ff */
[--C-:B------:R-:W-:Y:S01]  /*7110*/  HADD2.F32 R126, -RZ, R128.reuse.H0_H0 ;  /* 0x20000080ff7e7230 */ /* 0x100fe20000004100 */
[----:B------:R-:W-:Y:S01]  /*7120*/  F2FP.F16.E4M3.UNPACK_B R156, R156.H1 ;  /* 0x0000009cff9c723e */ /* 0x000fe200030006ff */
[----:B------:R-:W-:Y:S01]  /*7130*/  HADD2.F32 R129, -RZ, R128.H1_H1 ;  /* 0x30000080ff817230 */ /* 0x000fe20000004100 */
[----:B------:R-:W-:Y:S01]  /*7140*/  F2FP.F16.E4M3.UNPACK_B R157, R157.H1 ;  /* 0x0000009dff9d723e */ /* 0x000fe200030006ff */
[C---:B------:R-:W-:Y:S01]  /*7150*/  FMUL R4, R78.reuse, R4 ;  /* 0x000000044e047220 */ /* 0x040fe20000400000 */
[C---:B------:R-:W-:Y:S01]  /*7160*/  FMUL R5, R78.reuse, R5 ;  /* 0x000000054e057220 */ /* 0x040fe20000400000 */
[----:B------:R-:W-:Y:S02]  /*7170*/  HADD2.F32 R3, -RZ, R148.H0_H0 ;  /* 0x20000094ff037230 */ /* 0x000fe40000004100 */
        /* <DEDUP_REMOVED lines=9> */
[C---:B------:R-:W-:Y:S01]  /*7210*/  FMUL R2, R78.reuse, R21 ;  /* 0x000000154e027220 */ /* 0x040fe20000400000 */
[C---:B------:R-:W-:Y:S01]  /*7220*/  FMUL R21, R78.reuse, R28 ;  /* 0x0000001c4e157220 */ /* 0x040fe20000400000 */
[----:B------:R-:W-:Y:S02]  /*7230*/  HADD2.F32 R130, -RZ, R132.H0_H0 ;  /* 0x20000084ff827230 */ /* 0x000fe40000004100 */
[C---:B------:R-:W-:Y:S01]  /*7240*/  FMUL R6, R78.reuse, R6 ;  /* 0x000000064e067220 */ /* 0x040fe20000400000 */
[----:B------:R-:W-:Y:S02]  /*7250*/  HADD2.F32 R82, -RZ, R148.H1_H1 ;  /* 0x30000094ff527230 */ /* 0x000fe40000004100 */
[C---:B------:R-:W-:Y:S01]  /*7260*/  FMUL R7, R78.reuse, R7 ;  /* 0x000000074e077220 */ /* 0x040fe20000400000 */
[----:B------:R-:W-:Y:S02]  /*7270*/  HADD2.F32 R85, -RZ, R149.H0_H0 ;  /* 0x20000095ff557230 */ /* 0x000fe40000004100 */
[C---:B------:R-:W-:Y:S01]  /*7280*/  FFMA R6, R81.reuse, R3, R6 ;  /* 0x0000000351067223 */ /* 0x040fe20000000006 */
[----:B------:R-:W-:Y:S02]  /*7290*/  HADD2.F32 R133, -RZ, R132.H1_H1 ;  /* 0x30000084ff857230 */ /* 0x000fe40000004100 */
[C---:B------:R-:W-:Y:S01]  /*72a0*/  FFMA R7, R81.reuse, R82, R7 ;  /* 0x0000005251077223 */ /* 0x040fe20000000007 */
[C---:B------:R-:W-:Y:S01]  /*72b0*/  FFMA R8, R81.reuse, R83, R8 ;  /* 0x0000005351087223 */ /* 0x040fe20000000008 */
[C---:B------:R-:W-:Y:S01]  /*72c0*/  FFMA R9, R81.reuse, R84, R9 ;  /* 0x0000005451097223 */ /* 0x040fe20000000009 */
[--C-:B------:R-:W-:Y:S02]  /*72d0*/  HADD2.F32 R82, -RZ, R138.reuse.H0_H0 ;  /* 0x2000008aff527230 */ /* 0x100fe40000004100 */
[C---:B------:R-:W-:Y:S01]  /*72e0*/  FMUL R10, R78.reuse, R10 ;  /* 0x0000000a4e0a7220 */ /* 0x040fe20000400000 */
[----:B------:R-:W-:Y:S02]  /*72f0*/  HADD2.F32 R83, -RZ, R138.H1_H1 ;  /* 0x3000008aff537230 */ /* 0x000fe40000004100 */
[C---:B------:R-:W-:Y:S01]  /*7300*/  FMUL R11, R78.reuse, R11 ;  /* 0x0000000b4e0b7220 */ /* 0x040fe20000400000 */
[----:B------:R-:W-:Y:S02]  /*7310*/  HADD2.F32 R89, -RZ, R150.H0_H0 ;  /* 0x20000096ff597230 */ /* 0x000fe40000004100 */
[C---:B------:R-:W-:Y:S01]  /*7320*/  FFMA R10, R81.reuse, R85, R10 ;  /* 0x00000055510a7223 */ /* 0x040fe2000000000a */
[--C-:B------:R-:W-:Y:S02]  /*7330*/  HADD2.F32 R134, -RZ, R136.reuse.H0_H0 ;  /* 0x20000088ff867230 */ /* 0x100fe40000004100 */
[C---:B------:R-:W-:Y:S01]  /*7340*/  FFMA R11, R81.reuse, R86, R11 ;  /* 0x00000056510b7223 */ /* 0x040fe2000000000b */
[C---:B------:R-:W-:Y:S01]  /*7350*/  FFMA R12, R81.reuse, R87, R12 ;  /* 0x00000057510c7223 */ /* 0x040fe2000000000c */
[----:B------:R-:W-:Y:S01]  /*7360*/  FFMA R13, R81, R88, R13 ;  /* 0x00000058510d7223 */ /* 0x000fe2000000000d */
[----:B------:R-:W-:Y:S01]  /*7370*/  F2FP.SATFINITE.E4M3.F32.PACK_AB_MERGE_C R86, R7, R6, RZ ;  /* 0x000000060756723e */ /* 0x000fe200048070ff */
[C---:B------:R-:W-:Y:S01]  /*7380*/  FMUL R7, R78.reuse, R24 ;  /* 0x000000184e077220 */ /* 0x040fe20000400000 */
[----:B------:R-:W-:Y:S01]  /*7390*/  F2FP.SATFINITE.E4M3.F32.PACK_AB_MERGE_C R138, R11, R10, RZ ;  /* 0x0000000a0b8a723e */ /* 0x000fe200048070ff */
[C---:B------:R-:W-:Y:S01]  /*73a0*/  FMUL R10, R78.reuse, R25 ;  /* 0x000000194e0a7220 */ /* 0x040fe20000400000 */
[C---:B------:R-:W-:Y:S01]  /*73b0*/  FMUL R25, R78.reuse, R32 ;  /* 0x000000204e197220 */ /* 0x040fe20000400000 */
[----:B------:R-:W-:Y:S02]  /*73c0*/  HADD2.F32 R137, -RZ, R136.H1_H1 ;  /* 0x30000088ff897230 */ /* 0x000fe40000004100 */
[C---:B------:R-:W-:Y:S01]  /*73d0*/  FMUL R14, R78.reuse, R14 ;  /* 0x0000000e4e0e7220 */ /* 0x040fe20000400000 */
[----:B------:R-:W-:Y:S02]  /*73e0*/  HADD2.F32 R90, -RZ, R150.H1_H1 ;  /* 0x30000096ff5a7230 */ /* 0x000fe40000004100 */
[C---:B------:R-:W-:Y:S01]  /*73f0*/  FMUL R15, R78.reuse, R15 ;  /* 0x0000000f4e0f7220 */ /* 0x040fe20000400000 */
[--C-:B------:R-:W-:Y:S02]  /*7400*/  HADD2.F32 R93, -RZ, R151.reuse.H0_H0 ;  /* 0x20000097ff5d7230 */ /* 0x100fe40000004100 */
[C---:B------:R-:W-:Y:S01]  /*7410*/  FFMA R14, R81.reuse, R89, R14 ;  /* 0x00000059510e7223 */ /* 0x040fe2000000000e */
[----:B------:R-:W-:Y:S02]  /*7420*/  HADD2.F32 R94, -RZ, R151.H1_H1 ;  /* 0x30000097ff5e7230 */ /* 0x000fe40000004100 */
[C---:B------:R-:W-:Y:S01]  /*7430*/  FFMA R15, R81.reuse, R90, R15 ;  /* 0x0000005a510f7223 */ /* 0x040fe2000000000f */
[C---:B------:R-:W-:Y:S01]  /*7440*/  FFMA R16, R81.reuse, R91, R16 ;  /* 0x0000005b51107223 */ /* 0x040fe20000000010 */
[----:B------:R-:W-:Y:S01]  /*7450*/  FFMA R17, R81, R92, R17 ;  /* 0x0000005c51117223 */ /* 0x000fe20000000011 */
[C---:B------:R-:W-:Y:S01]  /*7460*/  FMUL R18, R78.reuse, R18 ;  /* 0x000000124e127220 */ /* 0x040fe20000400000 */
[C---:B------:R-:W-:Y:S01]  /*7470*/  FMUL R19, R78.reuse, R19 ;  /* 0x000000134e137220 */ /* 0x040fe20000400000 */
[--C-:B------:R-:W-:Y:S01]  /*7480*/  HADD2.F32 R96, -RZ, R152.reuse.H0_H0 ;  /* 0x20000098ff607230 */ /* 0x100fe20000004100 */
[----:B------:R-:W-:Y:S01]  /*7490*/  F2FP.SATFINITE.E4M3.F32.PACK_AB_MERGE_C R14, R15, R14, RZ ;  /* 0x0000000e0f0e723e */ /* 0x000fe200048070ff */
[C---:B------:R-:W-:Y:S01]  /*74a0*/  FFMA R18, R81.reuse, R93, R18 ;  /* 0x0000005d51127223 */ /* 0x040fe20000000012 */
[C---:B------:R-:W-:Y:S01]  /*74b0*/  FFMA R19, R81.reuse, R94, R19 ;  /* 0x0000005e51137223 */ /* 0x040fe20000000013 */
[C---:B------:R-:W-:Y:S01]  /*74c0*/  FFMA R0, R81.reuse, R95, R0 ;  /* 0x0000005f51007223 */ /* 0x040fe20000000000 */
[----:B------:R-:W-:Y:S01]  /*74d0*/  FFMA R2, R81, R97, R2 ;  /* 0x0000006151027223 */ /* 0x000fe20000000002 */
[----:B------:R-:W-:Y:S02]  /*74e0*/  HADD2.F32 R99, -RZ, R152.H1_H1 ;  /* 0x30000098ff637230 */ /* 0x000fe40000004100 */
[C---:B------:R-:W-:Y:S01]  /*74f0*/  FMUL R3, R78.reuse, R22 ;  /* 0x000000164e037220 */ /* 0x040fe20000400000 */
[----:B------:R-:W-:Y:S01]  /*7500*/  F2FP.SATFINITE.E4M3.F32.PACK_AB_MERGE_C R18, R19, R18, RZ ;  /* 0x000000121312723e */ /* 0x000fe200048070ff */
[C---:B------:R-:W-:Y:S01]  /*7510*/  FMUL R22, R78.reuse, R29 ;  /* 0x0000001d4e167220 */ /* 0x040fe20000400000 */
[C---:B------:R-:W-:Y:S01]  /*7520*/  FMUL R29, R78.reuse, R36 ;  /* 0x000000244e1d7220 */ /* 0x040fe20000400000 */
[C---:B------:R-:W-:Y:S01]  /*7530*/  FFMA R3, R81.reuse, R96, R3 ;  /* 0x0000006051037223 */ /* 0x040fe20000000003 */
[C---:B------:R-:W-:Y:S01]  /*7540*/  FMUL R6, R78.reuse, R23 ;  /* 0x000000174e067220 */ /* 0x040fe20000400000 */
[--C-:B------:R-:W-:Y:S02]  /*7550*/  HADD2.F32 R100, -RZ, R153.reuse.H0_H0 ;  /* 0x20000099ff647230 */ /* 0x100fe40000004100 */
[C---:B------:R-:W-:Y:S01]  /*7560*/  FMUL R11, R78.reuse, R26 ;  /* 0x0000001a4e0b7220 */ /* 0x040fe20000400000 */
[----:B------:R-:W-:Y:S02]  /*7570*/  HADD2.F32 R103, -RZ, R153.H1_H1 ;  /* 0x30000099ff677230 */ /* 0x000fe40000004100 */
[C---:B------:R-:W-:Y:S01]  /*7580*/  FFMA R6, R81.reuse, R99, R6 ;  /* 0x0000006351067223 */ /* 0x040fe20000000006 */
[C---:B------:R-:W-:Y:S01]  /*7590*/  FFMA R7, R81.reuse, R98, R7 ;  /* 0x0000006251077223 */ /* 0x040fe20000000007 */
[C---:B------:R-:W-:Y:S01]  /*75a0*/  FFMA R10, R81.reuse, R101, R10 ;  /* 0x00000065510a7223 */ /* 0x040fe2000000000a */
[C---:B------:R-:W-:Y:S01]  /*75b0*/  FFMA R11, R81.reuse, R100, R11 ;  /* 0x00000064510b7223 */ /* 0x040fe2000000000b */
[----:B------:R-:W-:Y:S01]  /*75c0*/  FMUL R26, R78, R33 ;  /* 0x000000214e1a7220 */ /* 0x000fe20000400000 */
[----:B------:R-:W-:Y:S01]  /*75d0*/  F2FP.SATFINITE.E4M3.F32.PACK_AB_MERGE_C R3, R6, R3, RZ ;  /* 0x000000030603723e */ /* 0x000fe200048070ff */
[C---:B------:R-:W-:Y:S01]  /*75e0*/  FMUL R33, R78.reuse, R40 ;  /* 0x000000284e217220 */ /* 0x040fe20000400000 */
        /* <DEDUP_REMOVED lines=8> */
[C---:B------:R-:W-:Y:S01]  /*7670*/  FMUL R30, R78.reuse, R37 ;  /* 0x000000254e1e7220 */ /* 0x040fe20000400000 */
[C---:B------:R-:W-:Y:S01]  /*7680*/  FMUL R37, R78.reuse, R44 ;  /* 0x0000002c4e257220 */ /* 0x040fe20000400000 */
[C---:B------:R-:W-:Y:S01]  /*7690*/  FMUL R24, R78.reuse, R31 ;  /* 0x0000001f4e187220 */ /* 0x040fe20000400000 */
[----:B------:R-:W-:Y:S01]  /*76a0*/  F2FP.F16.E4M3.UNPACK_B R158, R158.H1 ;  /* 0x0000009eff9e723e */ /* 0x000fe200030006ff */
[--C-:B------:R-:W-:Y:S02]  /*76b0*/  HADD2.F32 R108, -RZ, R155.reuse.H0_H0 ;  /* 0x2000009bff6c7230 */ /* 0x100fe40000004100 */
[----:B------:R-:W-:Y:S01]  /*76c0*/  FMUL R27, R78, R34 ;  /* 0x000000224e1b7220 */ /* 0x000fe20000400000 */
[----:B------:R-:W-:Y:S02]  /*76d0*/  HADD2.F32 R111, -RZ, R155.H1_H1 ;  /* 0x3000009bff6f7230 */ /* 0x000fe40000004100 */
[C---:B------:R-:W-:Y:S01]  /*76e0*/  FFMA R24, R81.reuse, R107, R24 ;  /* 0x0000006b51187223 */ /* 0x040fe20000000018 */
[----:B------:R-:W-:Y:S01]  /*76f0*/  F2FP.F16.E4M3.UNPACK_B R159, R159.H1 ;  /* 0x0000009fff9f723e */ /* 0x000fe200030006ff */
[C---:B------:R-:W-:Y:S01]  /*7700*/  FFMA R25, R81.reuse, R106, R25 ;  /* 0x0000006a51197223 */ /* 0x040fe20000000019 */
[C---:B------:R-:W-:Y:S01]  /*7710*/  FFMA R26, R81.reuse, R109, R26 ;  /* 0x0000006d511a7223 */ /* 0x040fe2000000001a */
[----:B------:R-:W-:Y:S01]  /*7720*/  F2FP.F16.E4M3.UNPACK_B R160, R160.H1 ;  /* 0x000000a0ffa0723e */ /* 0x000fe200030006ff */
[C---:B------:R-:W-:Y:S01]  /*7730*/  FFMA R27, R81.reuse, R108, R27 ;  /* 0x0000006c511b7223 */ /* 0x040fe2000000001b */
[----:B------:R-:W-:Y:S01]  /*7740*/  F2FP.SATFINITE.E4M3.F32.PACK_AB_MERGE_C R6, R24, R23, RZ ;  /* 0x000000171806723e */ /* 0x000fe200048070ff */
[C---:B------:R-:W-:Y:S01]  /*7750*/  FMUL R34, R78.reuse, R41 ;  /* 0x000000294e227220 */ /* 0x040fe20000400000 */
[C---:B------:R-:W-:Y:S01]  /*7760*/  FMUL R41, R78.reuse, R48 ;  /* 0x000000304e297220 */ /* 0x040fe20000400000 */
[----:B------:R-:W-:Y:S01]  /*7770*/  FMUL R28, R78, R35 ;  /* 0x000000234e1c7220 */ /* 0x000fe20000400000 */
[----:B------:R-:W-:Y:S01]  /*7780*/  F2FP.F16.E4M3.UNPACK_B R161, R161.H1 ;  /* 0x000000a1ffa1723e */ /* 0x000fe200030006ff */
[--C-:B------:R-:W-:Y:S01]  /*7790*/  HADD2.F32 R112, -RZ, R156.reuse.H0_H0 ;  /* 0x2000009cff707230 */ /* 0x100fe20000004100 */
[----:B------:R-:W-:Y:S01]  /*77a0*/  F2FP.SATFINITE.E4M3.F32.PACK_AB_MERGE_C R6, R22, R21, R6 ;  /* 0x000000151606723e */ /* 0x000fe20004807006 */
[C---:B------:R-:W-:Y:S01]  /*77b0*/  FFMA R28, R81.reuse, R111, R28 ;  /* 0x0000006f511c7223 */ /* 0x040fe2000000001c */
[C---:B------:R-:W-:Y:S01]  /*77c0*/  FFMA R29, R81.reuse, R110, R29 ;  /* 0x0000006e511d7223 */ /* 0x040fe2000000001d */
[C---:B------:R-:W-:Y:S01]  /*77d0*/  FFMA R30, R81.reuse, R113, R30 ;  /* 0x00000071511e7223 */ /* 0x040fe2000000001e */
[----:B------:R-:W-:Y:S02]  /*77e0*/  HADD2.F32 R115, -RZ, R156.H1_H1 ;  /* 0x3000009cff737230 */ /* 0x000fe40000004100 */
[C---:B------:R-:W-:Y:S01]  /*77f0*/  FMUL R31, R78.reuse, R38 ;  /* 0x000000264e1f7220 */ /* 0x040fe20000400000 */
[----:B------:R-:W-:Y:S01]  /*7800*/  F2FP.F16.E4M3.UNPACK_B R162, R162.H1 ;  /* 0x000000a2ffa2723e */ /* 0x000fe200030006ff */
[C---:B------:R-:W-:Y:S01]  /*7810*/  FMUL R38, R78.reuse, R45 ;  /* 0x0000002d4e267220 */ /* 0x040fe20000400000 */
[C---:B------:R-:W-:Y:S01]  /*7820*/  FMUL R45, R78.reuse, R52 ;  /* 0x000000344e2d7220 */ /* 0x040fe20000400000 */
[----:B------:R-:W-:Y:S01]  /*7830*/  F2FP.F16.E4M3.UNPACK_B R163, R163.H1 ;  /* 0x000000a3ffa3723e */ /* 0x000fe200030006ff */
[----:B------:R-:W-:Y:S01]  /*7840*/  FFMA R31, R81, R112, R31 ;  /* 0x00000070511f7223 */ /* 0x000fe2000000001f */
[----:B------:R-:W-:Y:S01]  /*7850*/  FMUL R52, R78, R59 ;  /* 0x0000003b4e347220 */ /* 0x000fe20000400000 */
[----:B------:R-:W-:Y:S01]  /*7860*/  IADD3 R76, PT, PT, R76, 0x1, RZ ;  /* 0x000000014c4c7810 */ /* 0x000fe20007ffe0ff */
[C---:B------:R-:W-:Y:S01]  /*7870*/  FMUL R59, R78.reuse, R66 ;  /* 0x000000424e3b7220 */ /* 0x040fe20000400000 */
[----:B------:R-:W-:Y:S01]  /*7880*/  F2FP.SATFINITE.E4M3.F32.PACK_AB_MERGE_C R66, R13, R12, R14 ;  /* 0x0000000c0d42723e */ /* 0x000fe2000480700e */
[C---:B------:R-:W-:Y:S01]  /*7890*/  FMUL R32, R78.reuse, R39 ;  /* 0x000000274e207220 */ /* 0x040fe20000400000 */
[--C-:B------:R-:W-:Y:S02]  /*78a0*/  HADD2.F32 R116, -RZ, R157.reuse.H0_H0 ;  /* 0x2000009dff747230 */ /* 0x100fe40000004100 */
[C---:B------:R-:W-:Y:S01]  /*78b0*/  FMUL R35, R78.reuse, R42 ;  /* 0x0000002a4e237220 */ /* 0x040fe20000400000 */
[----:B------:R-:W-:Y:S02]  /*78c0*/  HADD2.F32 R119, -RZ, R157.H1_H1 ;  /* 0x3000009dff777230 */ /* 0x000fe40000004100 */
[C---:B------:R-:W-:Y:S01]  /*78d0*/  FFMA R32, R81.reuse, R115, R32 ;  /* 0x0000007351207223 */ /* 0x040fe20000000020 */
[----:B------:R-:W-:Y:S01]  /*78e0*/  FMUL R36, R78, R43 ;  /* 0x0000002b4e247220 */ /* 0x000fe20000400000 */
[C---:B------:R-:W-:Y:S01]  /*78f0*/  FFMA R33, R81.reuse, R114, R33 ;  /* 0x0000007251217223 */ /* 0x040fe20000000021 */
[C---:B------:R-:W-:Y:S01]  /*7900*/  FFMA R34, R81.reuse, R117, R34 ;  /* 0x0000007551227223 */ /* 0x040fe20000000022 */
[--C-:B------:R-:W-:Y:S01]  /*7910*/  HADD2.F32 R120, -RZ, R158.reuse.H0_H0 ;  /* 0x2000009eff787230 */ /* 0x100fe20000004100 */
[----:B------:R-:W-:Y:S01]  /*7920*/  F2FP.SATFINITE.E4M3.F32.PACK_AB_MERGE_C R32, R32, R31, RZ ;  /* 0x0000001f2020723e */ /* 0x000fe200048070ff */
[C---:B------:R-:W-:Y:S01]  /*7930*/  FFMA R35, R81.reuse, R116, R35 ;  /* 0x0000007451237223 */ /* 0x040fe20000000023 */
[----:B------:R-:W-:Y:S02]  /*7940*/  HADD2.F32 R123, -RZ, R158.H1_H1 ;  /* 0x3000009eff7b7230 */ /* 0x000fe40000004100 */
[----:B------:R-:W-:Y:S01]  /*7950*/  FMUL R39, R78, R46 ;  /* 0x0000002e4e277220 */ /* 0x000fe20000400000 */
[----:B------:R-:W-:Y:S01]  /*7960*/  F2FP.SATFINITE.E4M3.F32.PACK_AB_MERGE_C R32, R30, R29, R32 ;  /* 0x0000001d1e20723e */ /* 0x000fe20004807020 */
[C---:B------:R-:W-:Y:S01]  /*7970*/  FFMA R36, R81.reuse, R119, R36 ;  /* 0x0000007751247223 */ /* 0x040fe20000000024 */
[C---:B------:R-:W-:Y:S01]  /*7980*/  FMUL R40, R78.reuse, R47 ;  /* 0x0000002f4e287220 */ /* 0x040fe20000400000 */
[C---:B------:R-:W-:Y:S01]  /*7990*/  FFMA R37, R81.reuse, R118, R37 ;  /* 0x0000007651257223 */ /* 0x040fe20000000025 */
[C---:B------:R-:W-:Y:S01]  /*79a0*/  FFMA R38, R81.reuse, R121, R38 ;  /* 0x0000007951267223 */ /* 0x040fe20000000026 */
[C---:B------:R-:W-:Y:S01]  /*79b0*/  FMUL R42, R78.reuse, R49 ;  /* 0x000000314e2a7220 */ /* 0x040fe20000400000 */
[--C-:B------:R-:W-:Y:S02]  /*79c0*/  HADD2.F32 R124, -RZ, R159.reuse.H0_H0 ;  /* 0x2000009fff7c7230 */ /* 0x100fe40000004100 */
[C---:B------:R-:W-:Y:S01]  /*79d0*/  FFMA R39, R81.reuse, R120, R39 ;  /* 0x0000007851277223 */ /* 0x040fe20000000027 */
[----:B------:R-:W-:Y:S02]  /*79e0*/  HADD2.F32 R127, -RZ, R159.H1_H1 ;  /* 0x3000009fff7f7230 */ /* 0x000fe40000004100 */
[C---:B------:R-:W-:Y:S01]  /*79f0*/  FMUL R43, R78.reuse, R50 ;  /* 0x000000324e2b7220 */ /* 0x040fe20000400000 */
[C---:B------:R-:W-:Y:S01]  /*7a00*/  FFMA R40, R81.reuse, R123, R40 ;  /* 0x0000007b51287223 */ /* 0x040fe20000000028 */
[C---:B------:R-:W-:Y:S01]  /*7a10*/  FMUL R44, R78.reuse, R51 ;  /* 0x000000334e2c7220 */ /* 0x040fe20000400000 */
[C---:B------:R-:W-:Y:S01]  /*7a20*/  FFMA R41, R81.reuse, R122, R41 ;  /* 0x0000007a51297223 */ /* 0x040fe20000000029 */
[C---:B------:R-:W-:Y:S01]  /*7a30*/  FMUL R50, R78.reuse, R57 ;  /* 0x000000394e327220 */ /* 0x040fe20000400000 */
[C---:B------:R-:W-:Y:S01]  /*7a40*/  FMUL R57, R78.reuse, R64 ;  /* 0x000000404e397220 */ /* 0x040fe20000400000 */
[----:B------:R-:W-:Y:S01]  /*7a50*/  FFMA R42, R81, R125, R42 ;  /* 0x0000007d512a7223 */ /* 0x000fe2000000002a */
[C---:B------:R-:W-:Y:S01]  /*7a60*/  FMUL R46, R78.reuse, R53 ;  /* 0x000000354e2e7220 */ /* 0x040fe20000400000 */
[--C-:B------:R-:W-:Y:S01]  /*7a70*/  HADD2.F32 R128, -RZ, R160.reuse.H0_H0 ;  /* 0x200000a0ff807230 */ /* 0x100fe20000004100 */
[----:B------:R-:W-:Y:S01]  /*7a80*/  F2FP.SATFINITE.E4M3.F32.PACK_AB_MERGE_C R64, R5, R4, R86 ;  /* 0x000000040540723e */ /* 0x000fe20004807056 */
[C---:B------:R-:W-:Y:S01]  /*7a90*/  FMUL R51, R78.reuse, R58 ;  /* 0x0000003a4e337220 */ /* 0x040fe20000400000 */
[C---:B------:R-:W-:Y:S01]  /*7aa0*/  FMUL R53, R78.reuse, R60 ;  /* 0x0000003c4e357220 */ /* 0x040fe20000400000 */
[C---:B------:R-:W-:Y:S01]  /*7ab0*/  FFMA R43, R81.reuse, R124, R43 ;  /* 0x0000007c512b7223 */ /* 0x040fe2000000002b */
[----:B------:R-:W-:Y:S02]  /*7ac0*/  HADD2.F32 R131, -RZ, R160.H1_H1 ;  /* 0x300000a0ff837230 */ /* 0x000fe40000004100 */
[C---:B------:R-:W-:Y:S01]  /*7ad0*/  FMUL R47, R78.reuse, R54 ;  /* 0x000000364e2f7220 */ /* 0x040fe20000400000 */
[C---:B------:R-:W-:Y:S01]  /*7ae0*/  FMUL R58, R78.reuse, R65 ;  /* 0x000000414e3a7220 */ /* 0x040fe20000400000 */
[----:B------:R-:W-:Y:S01]  /*7af0*/  FMUL R60, R78, R67 ;  /* 0x000000434e3c7220 */ /* 0x000fe20000400000 */
[----:B------:R-:W-:Y:S01]  /*7b00*/  F2FP.SATFINITE.E4M3.F32.PACK_AB_MERGE_C R5, R20, R11, RZ ;  /* 0x0000000b1405723e */ /* 0x000fe200048070ff */
[----:B------:R-:W-:Y:S01]  /*7b10*/  FFMA R44, R81, R127, R44 ;  /* 0x0000007f512c7223 */ /* 0x000fe2000000002c */
[C---:B------:R-:W-:Y:S01]  /*7b20*/  FMUL R48, R78.reuse, R55 ;  /* 0x000000374e307220 */ /* 0x040fe20000400000 */
[----:B------:R-:W-:Y:S01]  /*7b30*/  F2FP.SATFINITE.E4M3.F32.PACK_AB_MERGE_C R65, R9, R8, R138 ;  /* 0x000000080941723e */ /* 0x000fe2000480708a */
[----:B------:R-:W-:Y:S01]  /*7b40*/  FFMA R45, R81, R126, R45 ;  /* 0x0000007e512d7223 */ /* 0x000fe2000000002d */
[----:B------:R-:W-:Y:S01]  /*7b50*/  F2FP.SATFINITE.E4M3.F32.PACK_AB_MERGE_C R67, R17, R16, R18 ;  /* 0x000000101143723e */ /* 0x000fe20004807012 */
[----:B------:R-:W-:Y:S01]  /*7b60*/  FMUL R49, R78, R56 ;  /* 0x000000384e317220 */ /* 0x000fe20000400000 */
[C---:B------:R-:W-:Y:S01]  /*7b70*/  FFMA R46, R81.reuse, R129, R46 ;  /* 0x00000081512e7223 */ /* 0x040fe2000000002e */
[--C-:B------:R-:W-:Y:S02]  /*7b80*/  HADD2.F32 R132, -RZ, R161.reuse.H0_H0 ;  /* 0x200000a1ff847230 */ /* 0x100fe40000004100 */
[C---:B------:R-:W-:Y:S01]  /*7b90*/  FFMA R47, R81.reuse, R128, R47 ;  /* 0x00000080512f7223 */ /* 0x040fe2000000002f */
[----:B------:R1:W-:Y:S01]  /*7ba0*/  STS.128 [R172+UR49+0x6200], R64 ;  /* 0x00620040ac007988 */ /* 0x0003e20008000c31 */
[----:B------:R-:W-:Y:S01]  /*7bb0*/  HADD2.F32 R135, -RZ, R161.H1_H1 ;  /* 0x300000a1ff877230 */ /* 0x000fe20000004100 */
[----:B------:R-:W-:Y:S01]  /*7bc0*/  F2FP.SATFINITE.E4M3.F32.PACK_AB_MERGE_C R5, R10, R7, R5 ;  /* 0x000000070a05723e */ /* 0x000fe20004807005 */
[C---:B------:R-:W-:Y:S01]  /*7bd0*/  FFMA R48, R81.reuse, R131, R48 ;  /* 0x0000008351307223 */ /* 0x040fe20000000030 */
[----:B------:R-:W-:Y:S01]  /*7be0*/  F2FP.SATFINITE.E4M3.F32.PACK_AB_MERGE_C R7, R28, R27, RZ ;  /* 0x0000001b1c07723e */ /* 0x000fe200048070ff */
        /* <DEDUP_REMOVED lines=8> */
[----:B------:R-:W-:Y:S01]  /*7c70*/  FMUL R56, R78, R63 ;  /* 0x0000003f4e387220 */ /* 0x000fe20000400000 */
[----:B------:R-:W-:Y:S01]  /*7c80*/  F2FP.SATFINITE.E4M3.F32.PACK_AB_MERGE_C R4, R2, R0, R3 ;  /* 0x000000000204723e */ /* 0x000fe20004807003 */
[C---:B------:R-:W-:Y:S01]  /*7c90*/  FFMA R53, R81.reuse, R134, R53 ;  /* 0x0000008651357223 */ /* 0x040fe20000000035 */
[----:B------:R-:W-:Y:S01]  /*7ca0*/  F2FP.SATFINITE.E4M3.F32.PACK_AB_MERGE_C R7, R26, R25, R7 ;  /* 0x000000191a07723e */ /* 0x000fe20004807007 */
[C---:B------:R-:W-:Y:S01]  /*7cb0*/  FFMA R54, R81.reuse, R137, R54 ;  /* 0x0000008951367223 */ /* 0x040fe20000000036 */
[--C-:B------:R-:W-:Y:S02]  /*7cc0*/  HADD2.F32 R84, -RZ, R163.reuse.H0_H0 ;  /* 0x200000a3ff547230 */ /* 0x100fe40000004100 */
[C---:B------:R-:W-:Y:S01]  /*7cd0*/  FFMA R55, R81.reuse, R136, R55 ;  /* 0x0000008851377223 */ /* 0x040fe20000000037 */
[----:B------:R-:W-:Y:S01]  /*7ce0*/  HADD2.F32 R85, -RZ, R163.H1_H1 ;  /* 0x300000a3ff557230 */ /* 0x000fe20000004100 */
[----:B------:R1:W-:Y:S01]  /*7cf0*/  STS.128 [R204+0x6010], R4 ;  /* 0x00601004cc007388 */ /* 0x0003e20000000c00 */
[----:B------:R-:W-:Y:S01]  /*7d00*/  F2FP.SATFINITE.E4M3.F32.PACK_AB_MERGE_C R35, R36, R35, RZ ;  /* 0x000000232423723e */ /* 0x000fe200048070ff */
[C---:B------:R-:W-:Y:S01]  /*7d10*/  FFMA R56, R81.reuse, R139, R56 ;  /* 0x0000008b51387223 */ /* 0x040fe20000000038 */
[----:B------:R-:W-:Y:S01]  /*7d20*/  F2FP.SATFINITE.E4M3.F32.PACK_AB_MERGE_C R39, R40, R39, RZ ;  /* 0x000000272827723e */ /* 0x000fe200048070ff */
[C---:B------:R-:W-:Y:S01]  /*7d30*/  FFMA R57, R81.reuse, R82, R57 ;  /* 0x0000005251397223 */ /* 0x040fe20000000039 */
[----:B------:R-:W-:Y:S01]  /*7d40*/  F2FP.SATFINITE.E4M3.F32.PACK_AB_MERGE_C R43, R44, R43, RZ ;  /* 0x0000002b2c2b723e */ /* 0x000fe200048070ff */
[C---:B------:R-:W-:Y:S01]  /*7d50*/  FFMA R58, R81.reuse, R83, R58 ;  /* 0x00000053513a7223 */ /* 0x040fe2000000003a */
[C---:B------:R-:W-:Y:S01]  /*7d60*/  FFMA R59, R81.reuse, R84, R59 ;  /* 0x00000054513b7223 */ /* 0x040fe2000000003b */
[----:B------:R-:W-:Y:S01]  /*7d70*/  F2FP.SATFINITE.E4M3.F32.PACK_AB_MERGE_C R33, R34, R33, R35 ;  /* 0x000000212221723e */ /* 0x000fe20004807023 */
        /* <DEDUP_REMOVED lines=11> */
[----:B------:R-:W-:Y:S05]  /*7e30*/  F2FP.SATFINITE.E4M3.F32.PACK_AB_MERGE_C R51, R58, R57, R59 ;  /* 0x000000393a33723e */ /* 0x000fea000480703b */
        /* <DEDUP_REMOVED lines=9> */
[----:B------:R-:W-:Y:S02]  /*7ed0*/  UIADD3 UR8, UP0, UPT, UR52, 0x680, URZ ;  /* 0x0000068034087890 */ /* 0x000fe4000ff1e0ff */
[----:B------:R-:W-:Y:S02]  /*7ee0*/  UIADD3 UR5, UPT, UPT, UR41, 0x40, URZ ;  /* 0x0000004029057890 */ /* 0x000fe4000fffe0ff */
[----:B------:R-:W-:Y:S02]  /*7ef0*/  UIADD3 UR4, UPT, UPT, UR49, 0x6200, URZ ;  /* 0x0000620031047890 */ /* 0x000fe4000fffe0ff */
[----:B------:R-:W-:Y:S01]  /*7f00*/  UIADD3.X UR9, UPT, UPT, URZ, UR53, URZ, UP0, !UPT ;  /* 0x00000035ff097290 */ /* 0x000fe200087fe4ff */
[----:B------:R-:W-:Y:S01]  /*7f10*/  UMOV UR6, UR42 ;  /* 0x0000002a00067c82 */ /* 0x000fe20008000000 */
[----:B------:R-:W-:Y:S07]  /*7f20*/  UMOV UR7, UR36 ;  /* 0x0000002400077c82 */ /* 0x000fee0008000000 */
[----:B------:R2:W-:Y:S01]  /*7f30*/  UTMASTG.3D [UR4], [UR8] ;  /* 0x00000004080073b5 */ /* 0x0005e20008010000 */
[----:B------:R0:W-:Y:S01]  /*7f40*/  UTMACMDFLUSH ;  /* 0x00000000000079b7 */ /* 0x0001e20000000000 */
[----:B--2---:R-:W-:Y:S04]  /*7f50*/  DEPBAR.LE SB0, 0x1 ;  /* 0x000080400000791a */ /* 0x004fe80000000000 */
.L_x_103:
[----:B------:R-:W-:Y:S05]  /*7f60*/  BSYNC.RECONVERGENT B0 ;  /* 0x0000000000007941 */ /* 0x000fea0003800200 */
.L_x_102:
[----:B------:R-:W-:Y:S01]  /*7f70*/  BAR.SYNC.DEFER_BLOCKING 0x1, 0x80 ;  /* 0x0042000000007b1d */ /* 0x000fe20000010000 */
[----:B------:R-:W-:Y:S01]  /*7f80*/  ISETP.NE.AND P2, PT, R194, RZ, PT ;  /* 0x000000ffc200720c */ /* 0x000fe20003f45270 */
[----:B------:R-:W-:Y:S01]  /*7f90*/  IMAD.IADD R20, R75, 0x1, R147 ;  /* 0x000000014b147824 */ /* 0x000fe200078e0293 */
[----:B------:R-:W-:Y:S01]  /*7fa0*/  ISETP.NE.AND P0, PT, R195, 0x2, PT ;  /* 0x00000002c300780c */ /* 0x000fe20003f05270 */
[----:B------:R-:W-:Y:S01]  /*7fb0*/  IMAD.IADD R21, R77, 0x1, R170 ;  /* 0x000000014d157824 */ /* 0x000fe200078e02aa */
[----:B------:R-:W-:Y:S02]  /*7fc0*/  ISETP.NE.AND P1, PT, R76, 0x4, PT ;  /* 0x000000044c00780c */ /* 0x000fe40003f25270 */
[----:B------:R-:W-:Y:S02]  /*7fd0*/  SEL R3, RZ, 0x1, P0 ;  /* 0x00000001ff037807 */ /* 0x000fe40000000000 */
[----:B------:R-:W-:Y:S02]  /*7fe0*/  SEL R0, RZ, 0x1, P1 ;  /* 0x00000001ff007807 */ /* 0x000fe40000800000 */
[----:B------:R-:W-:Y:S02]  /*7ff0*/  LOP3.LUT R182, R182, R3, RZ, 0x3c, !PT ;  /* 0x00000003b6b67212 */ /* 0x000fe400078e3cff */
[----:B------:R-:W-:Y:S02]  /*8000*/  LOP3.LUT R183, R183, R0, RZ, 0x3c, !PT ;  /* 0x00000000b7b77212 */ /* 0x000fe400078e3cff */
[----:B------:R-:W-:Y:S02]  /*8010*/  @P2 R2UR UR36, R179 ;  /* 0x00000000b32422ca */ /* 0x000fe400000e0000 */
[----:B------:R-:W-:Y:S02]  /*8020*/  SEL R195, R195, RZ, P0 ;  /* 0x000000ffc3c37207 */ /* 0x000fe40000000000 */
[----:B------:R-:W-:Y:S01]  /*8030*/  SEL R76, R76, RZ, P1 ;  /* 0x000000ff4c4c7207 */ /* 0x000fe20000800000 */
[----:B------:R-:W-:Y:S10]  /*8040*/  @P2 BRA `(.L_x_104) ;  /* 0xffffffc400bc2947 */ /* 0x000ff4000383ffff */
[----:B------:R-:W-:Y:S05]  /*8050*/  EXIT ;  /* 0x000000000000794d */ /* 0x000fea0003800000 */
.L_x_19:
[----:B--2---:R2:W1:Y:S02]  /*8060*/  SYNCS.PHASECHK.TRANS64.TRYWAIT P0, [R3+URZ+0xd0], R2 ;  /* 0x0000d002030075a7 */ /* 0x00446400080011ff */
[----:B-1----:R-:W-:Y:S05]  /*8070*/  @!P0 NANOSLEEP.SYNCS 0x989680 ;  /* 0x009896800000895d */ /* 0x002fea0003900000 */
[----:B------:R-:W1:Y:S02]  /*8080*/  @!P0 SYNCS.PHASECHK.TRANS64 P0, [R3+URZ+0xd0], R2 ;  /* 0x0000d002030085a7 */ /* 0x000e6400080010ff */
[----:B-1----:R-:W-:Y:S05]  /*8090*/  @!P0 BRA `(.L_x_19) ;  /* 0xfffffffc00f08947 */ /* 0x002fea000383ffff */
[----:B------:R-:W-:Y:S05]  /*80a0*/  BRA `(.L_x_105) ;  /* 0xffffff9400347947 */ /* 0x000fea000383ffff */
.L_x_22:
[----:B-1----:R-:W-:-:S07]  /*80b0*/  MOV R2, UR33 ;  /* 0x0000002100027c02 */ /* 0x002fce0008000f00 */
.L_x_106:
[----:B-1----:R1:W2:Y:S02]  /*80c0*/  SYNCS.PHASECHK.TRANS64.TRYWAIT P0, [R2+URZ+0x18], R5 ;  /* 0x00001805020075a7 */ /* 0x0022a400080011ff */
[----:B--2---:R-:W-:Y:S05]  /*80d0*/  @!P0 NANOSLEEP.SYNCS 0x989680 ;  /* 0x009896800000895d */ /* 0x004fea0003900000 */
[----:B------:R-:W2:Y:S02]  /*80e0*/  @!P0 SYNCS.PHASECHK.TRANS64 P0, [R2+URZ+0x18], R5 ;  /* 0x00001805020085a7 */ /* 0x000ea400080010ff */
[----:B--2---:R-:W-:Y:S05]  /*80f0*/  @!P0 BRA `(.L_x_106) ;  /* 0xfffffffc00f08947 */ /* 0x004fea000383ffff */
[----:B------:R-:W-:Y:S05]  /*8100*/  BRA `(.L_x_21) ;  /* 0xffffff9400847947 */ /* 0x000fea000383ffff */
.L_x_28:
[----:B-1----:R-:W-:-:S07]  /*8110*/  MOV R2, UR17 ;  /* 0x0000001100027c02 */ /* 0x002fce0008000f00 */
.L_x_107:
[----:B-1----:R1:W2:Y:S02]  /*8120*/  SYNCS.PHASECHK.TRANS64.TRYWAIT P0, [R2+URZ+0x18], R5 ;  /* 0x00001805020075a7 */ /* 0x0022a400080011ff */
[----:B--2---:R-:W-:Y:S05]  /*8130*/  @!P0 NANOSLEEP.SYNCS 0x989680 ;  /* 0x009896800000895d */ /* 0x004fea0003900000 */
[----:B------:R-:W2:Y:S02]  /*8140*/  @!P0 SYNCS.PHASECHK.TRANS64 P0, [R2+URZ+0x18], R5 ;  /* 0x00001805020085a7 */ /* 0x000ea400080010ff */
[----:B--2---:R-:W-:Y:S05]  /*8150*/  @!P0 BRA `(.L_x_107) ;  /* 0xfffffffc00f08947 */ /* 0x004fea000383ffff */
[----:B------:R-:W-:Y:S05]  /*8160*/  BRA `(.L_x_27) ;  /* 0xffffff9800287947 */ /* 0x000fea000383ffff */
.L_x_32:
[----:B-1----:R1:W2:Y:S02]  /*8170*/  SYNCS.PHASECHK.TRANS64.TRYWAIT P0, [R2+URZ+0x60], R3 ;  /* 0x00006003020075a7 */ /* 0x0022a400080011ff */
[----:B--2---:R-:W-:Y:S05]  /*8180*/  @!P0 NANOSLEEP.SYNCS 0x989680 ;  /* 0x009896800000895d */ /* 0x004fea0003900000 */
[----:B------:R-:W2:Y:S02]  /*8190*/  @!P0 SYNCS.PHASECHK.TRANS64 P0, [R2+URZ+0x60], R3 ;  /* 0x00006003020085a7 */ /* 0x000ea400080010ff */
[----:B--2---:R-:W-:Y:S05]  /*81a0*/  @!P0 BRA `(.L_x_32) ;  /* 0xfffffffc00f08947 */ /* 0x004fea000383ffff */
[----:B------:R-:W-:Y:S05]  /*81b0*/  BRA `(.L_x_108) ;  /* 0xffffff9800b47947 */ /* 0x000fea000383ffff */
.L_x_36:
[----:B----4-:R-:W-:-:S07]  /*81c0*/  MOV R0, UR5 ;  /* 0x0000000500007c02 */ /* 0x010fce0008000f00 */
.L_x_109:
[----:B-1----:R1:W2:Y:S02]  /*81d0*/  SYNCS.PHASECHK.TRANS64.TRYWAIT P0, [R0+URZ], R3 ;  /* 0x00000003000075a7 */ /* 0x0022a400080011ff */
[----:B--2---:R-:W-:Y:S05]  /*81e0*/  @!P0 NANOSLEEP.SYNCS 0x989680 ;  /* 0x009896800000895d */ /* 0x004fea0003900000 */
[----:B------:R-:W2:Y:S02]  /*81f0*/  @!P0 SYNCS.PHASECHK.TRANS64 P0, [R0+URZ], R3 ;  /* 0x00000003000085a7 */ /* 0x000ea400080010ff */
[----:B--2---:R-:W-:Y:S05]  /*8200*/  @!P0 BRA `(.L_x_109) ;  /* 0xfffffffc00f08947 */ /* 0x004fea000383ffff */
[----:B------:R-:W-:Y:S05]  /*8210*/  BRA `(.L_x_110) ;  /* 0xffffffa000247947 */ /* 0x000fea000383ffff */
.L_x_37:
[----:B----4-:R-:W-:-:S07]  /*8220*/  MOV R0, UR5 ;  /* 0x0000000500007c02 */ /* 0x010fce0008000f00 */
.L_x_111:
[----:B-1----:R1:W2:Y:S02]  /*8230*/  SYNCS.PHASECHK.TRANS64.TRYWAIT P0, [R0+URZ], R3 ;  /* 0x00000003000075a7 */ /* 0x0022a400080011ff */
[----:B--2---:R-:W-:Y:S05]  /*8240*/  @!P0 NANOSLEEP.SYNCS 0x989680 ;  /* 0x009896800000895d */ /* 0x004fea0003900000 */
[----:B------:R-:W2:Y:S02]  /*8250*/  @!P0 SYNCS.PHASECHK.TRANS64 P0, [R0+URZ], R3 ;  /* 0x00000003000085a7 */ /* 0x000ea400080010ff */
[----:B--2---:R-:W-:Y:S05]  /*8260*/  @!P0 BRA `(.L_x_111) ;  /* 0xfffffffc00f08947 */ /* 0x004fea000383ffff */
[----:B------:R-:W-:Y:S05]  /*8270*/  BRA `(.L_x_112) ;  /* 0xffffffa000307947 */ /* 0x000fea000383ffff */
.L_x_40:
[----:B-1----:R1:W2:Y:S02]  /*8280*/  SYNCS.PHASECHK.TRANS64.TRYWAIT P0, [R0+URZ+0xc0], R5 ;  /* 0x0000c005000075a7 */ /* 0x0022a400080011ff */
[----:B--2---:R-:W-:Y:S05]  /*8290*/  @!P0 NANOSLEEP.SYNCS 0x989680 ;  /* 0x009896800000895d */ /* 0x004fea0003900000 */
[----:B------:R-:W2:Y:S02]  /*82a0*/  @!P0 SYNCS.PHASECHK.TRANS64 P0, [R0+URZ+0xc0], R5 ;  /* 0x0000c005000085a7 */ /* 0x000ea400080010ff */
[----:B--2---:R-:W-:Y:S05]  /*82b0*/  @!P0 BRA `(.L_x_40) ;  /* 0xfffffffc00f08947 */ /* 0x004fea000383ffff */
[----:B------:R-:W-:Y:S05]  /*82c0*/  BRA `(.L_x_113) ;  /* 0xffffffa0008c7947 */ /* 0x000fea000383ffff */
.L_x_41:
[----:B------:R-:W-:-:S07]  /*82d0*/  MOV R0, UR5 ;  /* 0x0000000500007c02 */ /* 0x000fce0008000f00 */
.L_x_114:
[----:B-1----:R1:W2:Y:S02]  /*82e0*/  SYNCS.PHASECHK.TRANS64.TRYWAIT P0, [R0+URZ+0x70], R5 ;  /* 0x00007005000075a7 */ /* 0x0022a400080011ff */
[----:B--2---:R-:W-:Y:S05]  /*82f0*/  @!P0 NANOSLEEP.SYNCS 0x989680 ;  /* 0x009896800000895d */ /* 0x004fea0003900000 */
[----:B------:R-:W2:Y:S02]  /*8300*/  @!P0 SYNCS.PHASECHK.TRANS64 P0, [R0+URZ+0x70], R5 ;  /* 0x00007005000085a7 */ /* 0x000ea400080010ff */
[----:B--2---:R-:W-:Y:S05]  /*8310*/  @!P0 BRA `(.L_x_114) ;  /* 0xfffffffc00f08947 */ /* 0x004fea000383ffff */
[----:B------:R-:W-:Y:S05]  /*8320*/  BRA `(.L_x_115) ;  /* 0xffffffa0009c7947 */ /* 0x000fea000383ffff */
.L_x_42:
[----:B-1----:R1:W2:Y:S02]  /*8330*/  SYNCS.PHASECHK.TRANS64.TRYWAIT P1, [R0+URZ+0x60], R5 ;  /* 0x00006005000075a7 */ /* 0x0022a400080211ff */
[----:B--2---:R-:W-:Y:S05]  /*8340*/  @!P1 NANOSLEEP.SYNCS 0x989680 ;  /* 0x009896800000995d */ /* 0x004fea0003900000 */
[----:B------:R-:W2:Y:S02]  /*8350*/  @!P1 SYNCS.PHASECHK.TRANS64 P1, [R0+URZ+0x60], R5 ;  /* 0x00006005000095a7 */ /* 0x000ea400080210ff */
[----:B--2---:R-:W-:Y:S05]  /*8360*/  @!P1 BRA `(.L_x_42) ;  /* 0xfffffffc00f09947 */ /* 0x004fea000383ffff */
[----:B------:R-:W-:Y:S05]  /*8370*/  BRA `(.L_x_116) ;  /* 0xffffffa000cc7947 */ /* 0x000fea000383ffff */
.L_x_45:
[----:B------:R-:W-:-:S07]  /*8380*/  MOV R0, UR5 ;  /* 0x0000000500007c02 */ /* 0x000fce0008000f00 */
.L_x_117:
[----:B-1----:R1:W2:Y:S02]  /*8390*/  SYNCS.PHASECHK.TRANS64.TRYWAIT P0, [R0+URZ+0x70], R3 ;  /* 0x00007003000075a7 */ /* 0x0022a400080011ff */
[----:B--2---:R-:W-:Y:S05]  /*83a0*/  @!P0 NANOSLEEP.SYNCS 0x989680 ;  /* 0x009896800000895d */ /* 0x004fea0003900000 */
[----:B------:R-:W2:Y:S02]  /*83b0*/  @!P0 SYNCS.PHASECHK.TRANS64 P0, [R0+URZ+0x70], R3 ;  /* 0x00007003000085a7 */ /* 0x000ea400080010ff */
[----:B--2---:R-:W-:Y:S05]  /*83c0*/  @!P0 BRA `(.L_x_117) ;  /* 0xfffffffc00f08947 */ /* 0x004fea000383ffff */
[----:B------:R-:W-:Y:S05]  /*83d0*/  BRA `(.L_x_44) ;  /* 0xffffffa400207947 */ /* 0x000fea000383ffff */
.L_x_52:
[----:B-1----:R1:W2:Y:S02]  /*83e0*/  SYNCS.PHASECHK.TRANS64.TRYWAIT P1, [R0+URZ+0x60], R5 ;  /* 0x00006005000075a7 */ /* 0x0022a400080211ff */
[----:B--2---:R-:W-:Y:S05]  /*83f0*/  @!P1 NANOSLEEP.SYNCS 0x989680 ;  /* 0x009896800000995d */ /* 0x004fea0003900000 */
[----:B------:R-:W2:Y:S02]  /*8400*/  @!P1 SYNCS.PHASECHK.TRANS64 P1, [R0+URZ+0x60], R5 ;  /* 0x00006005000095a7 */ /* 0x000ea400080210ff */
[----:B--2---:R-:W-:Y:S05]  /*8410*/  @!P1 BRA `(.L_x_52) ;  /* 0xfffffffc00f09947 */ /* 0x004fea000383ffff */
[----:B------:R-:W-:Y:S05]  /*8420*/  BRA `(.L_x_118) ;  /* 0xffffffa800807947 */ /* 0x000fea000383ffff */
.L_x_53:
[----:B------:R-:W-:-:S07]  /*8430*/  MOV R3, UR8 ;  /* 0x0000000800037c02 */ /* 0x000fce0008000f00 */
.L_x_119:
[----:B-1----:R1:W2:Y:S02]  /*8440*/  SYNCS.PHASECHK.TRANS64.TRYWAIT P0, [R3+URZ+0xa0], R0 ;  /* 0x0000a000030075a7 */ /* 0x0022a400080011ff */
[----:B--2---:R-:W-:Y:S05]  /*8450*/  @!P0 NANOSLEEP.SYNCS 0x989680 ;  /* 0x009896800000895d */ /* 0x004fea0003900000 */
[----:B------:R-:W2:Y:S02]  /*8460*/  @!P0 SYNCS.PHASECHK.TRANS64 P0, [R3+URZ+0xa0], R0 ;  /* 0x0000a000030085a7 */ /* 0x000ea400080010ff */
[----:B--2---:R-:W-:Y:S05]  /*8470*/  @!P0 BRA `(.L_x_119) ;  /* 0xfffffffc00f08947 */ /* 0x004fea000383ffff */
[----:B------:R-:W-:Y:S05]  /*8480*/  BRA `(.L_x_120) ;  /* 0xffffffa800b87947 */ /* 0x000fea000383ffff */
.L_x_56:
[----:B------:R-:W-:Y:S07]  /*8490*/  MOV R0, UR7 ;  /* 0x0000000700007c02 */ /* 0x000fee0008000f00 */
.L_x_121:
[----:B-1----:R1:W2:Y:S02]  /*84a0*/  SYNCS.PHASECHK.TRANS64.TRYWAIT P0, [R0+URZ], R3 ;  /* 0x00000003000075a7 */ /* 0x0022a400080011ff */
[----:B--2---:R-:W-:Y:S05]  /*84b0*/  @!P0 NANOSLEEP.SYNCS 0x989680 ;  /* 0x009896800000895d */ /* 0x004fea0003900000 */
[----:B------:R-:W2:Y:S02]  /*84c0*/  @!P0 SYNCS.PHASECHK.TRANS64 P0, [R0+URZ], R3 ;  /* 0x00000003000085a7 */ /* 0x000ea400080010ff */
[----:B--2---:R-:W-:Y:S05]  /*84d0*/  @!P0 BRA `(.L_x_121) ;  /* 0xfffffffc00f08947 */ /* 0x004fea000383ffff */
[----:B------:R-:W-:Y:S05]  /*84e0*/  BRA `(.L_x_55) ;  /* 0xffffffa800d47947 */ /* 0x000fea000383ffff */
.L_x_59:
[----:B------:R-:W-:-:S07]  /*84f0*/  MOV R0, UR5 ;  /* 0x0000000500007c02 */ /* 0x000fce0008000f00 */
.L_x_122:
[----:B--2---:R2:W3:Y:S02]  /*8500*/  SYNCS.PHASECHK.TRANS64.TRYWAIT P0, [R0+URZ], R3 ;  /* 0x00000003000075a7 */ /* 0x0044e400080011ff */
[----:B---3--:R-:W-:Y:S05]  /*8510*/  @!P0 NANOSLEEP.SYNCS 0x989680 ;  /* 0x009896800000895d */ /* 0x008fea0003900000 */
[----:B------:R-:W3:Y:S02]  /*8520*/  @!P0 SYNCS.PHASECHK.TRANS64 P0, [R0+URZ], R3 ;  /* 0x00000003000085a7 */ /* 0x000ee400080010ff */
[----:B---3--:R-:W-:Y:S05]  /*8530*/  @!P0 BRA `(.L_x_122) ;  /* 0xfffffffc00f08947 */ /* 0x008fea000383ffff */
[----:B------:R-:W-:Y:S05]  /*8540*/  BRA `(.L_x_123) ;  /* 0xffffffac00887947 */ /* 0x000fea000383ffff */
.L_x_60:
[----:B------:R-:W-:-:S07]  /*8550*/  MOV R0, UR5 ;  /* 0x0000000500007c02 */ /* 0x000fce0008000f00 */
.L_x_124:
[----:B-1----:R1:W2:Y:S02]  /*8560*/  SYNCS.PHASECHK.TRANS64.TRYWAIT P0, [R0+URZ], R3 ;  /* 0x00000003000075a7 */ /* 0x0022a400080011ff */
[----:B--2---:R-:W-:Y:S05]  /*8570*/  @!P0 NANOSLEEP.SYNCS 0x989680 ;  /* 0x009896800000895d */ /* 0x004fea0003900000 */
[----:B------:R-:W2:Y:S02]  /*8580*/  @!P0 SYNCS.PHASECHK.TRANS64 P0, [R0+URZ], R3 ;  /* 0x00000003000085a7 */ /* 0x000ea400080010ff */
[----:B--2---:R-:W-:Y:S05]  /*8590*/  @!P0 BRA `(.L_x_124) ;  /* 0xfffffffc00f08947 */ /* 0x004fea000383ffff */
[----:B------:R-:W-:Y:S05]  /*85a0*/  BRA `(.L_x_125) ;  /* 0xffffffac00947947 */ /* 0x000fea000383ffff */
.L_x_61:
[----:B------:R-:W-:-:S07]  /*85b0*/  MOV R0, UR5 ;  /* 0x0000000500007c02 */ /* 0x000fce0008000f00 */
.L_x_126:
[----:B-1----:R1:W2:Y:S02]  /*85c0*/  SYNCS.PHASECHK.TRANS64.TRYWAIT P0, [R0+URZ], R3 ;  /* 0x00000003000075a7 */ /* 0x0022a400080011ff */
[----:B--2---:R-:W-:Y:S05]  /*85d0*/  @!P0 NANOSLEEP.SYNCS 0x989680 ;  /* 0x009896800000895d */ /* 0x004fea0003900000 */
[----:B------:R-:W2:Y:S02]  /*85e0*/  @!P0 SYNCS.PHASECHK.TRANS64 P0, [R0+URZ], R3 ;  /* 0x00000003000085a7 */ /* 0x000ea400080010ff */
[----:B--2---:R-:W-:Y:S05]  /*85f0*/  @!P0 BRA `(.L_x_126) ;  /* 0xfffffffc00f08947 */ /* 0x004fea000383ffff */
[----:B------:R-:W-:Y:S05]  /*8600*/  BRA `(.L_x_127) ;  /* 0xffffffac00a07947 */ /* 0x000fea000383ffff */
.L_x_62:
[----:B------:R-:W-:-:S07]  /*8610*/  MOV R0, UR7 ;  /* 0x0000000700007c02 */ /* 0x000fce0008000f00 */
.L_x_128:
[----:B-1----:R1:W2:Y:S02]  /*8620*/  SYNCS.PHASECHK.TRANS64.TRYWAIT P0, [R0+URZ], R3 ;  /* 0x00000003000075a7 */ /* 0x0022a400080011ff */
[----:B--2---:R-:W-:Y:S05]  /*8630*/  @!P0 NANOSLEEP.SYNCS 0x989680 ;  /* 0x009896800000895d */ /* 0x004fea0003900000 */
[----:B------:R-:W2:Y:S02]  /*8640*/  @!P0 SYNCS.PHASECHK.TRANS64 P0, [R0+URZ], R3 ;  /* 0x00000003000085a7 */ /* 0x000ea400080010ff */
[----:B--2---:R-:W-:Y:S05]  /*8650*/  @!P0 BRA `(.L_x_128) ;  /* 0xfffffffc00f08947 */ /* 0x004fea000383ffff */
[----:B------:R-:W-:Y:S05]  /*8660*/  BRA `(.L_x_129) ;  /* 0xffffffac00ac7947 */ /* 0x000fea000383ffff */
.L_x_67:
[----:B--2---:R2:W3:Y:S02]  /*8670*/  SYNCS.PHASECHK.TRANS64.TRYWAIT P0, [R0+URZ+0x60], R3 ;  /* 0x00006003000075a7 */ /* 0x0044e400080011ff */
[----:B---3--:R-:W-:Y:S05]  /*8680*/  @!P0 NANOSLEEP.SYNCS 0x989680 ;  /* 0x009896800000895d */ /* 0x008fea0003900000 */
[----:B------:R-:W3:Y:S02]  /*8690*/  @!P0 SYNCS.PHASECHK.TRANS64 P0, [R0+URZ+0x60], R3 ;  /* 0x00006003000085a7 */ /* 0x000ee400080010ff */
[----:B---3--:R-:W-:Y:S05]  /*86a0*/  @!P0 BRA `(.L_x_67) ;  /* 0xfffffffc00f08947 */ /* 0x008fea000383ffff */
[----:B------:R-:W-:Y:S05]  /*86b0*/  BRA `(.L_x_130) ;  /* 0xffffffb000b07947 */ /* 0x000fea000383ffff */
.L_x_70:
[----:B------:R-:W-:Y:S07]  /*86c0*/  MOV R0, UR7 ;  /* 0x0000000700007c02 */ /* 0x000fee0008000f00 */
.L_x_131:
[----:B--2---:R2:W3:Y:S02]  /*86d0*/  SYNCS.PHASECHK.TRANS64.TRYWAIT P0, [R0+URZ+0x58], R3 ;  /* 0x00005803000075a7 */ /* 0x0044e400080011ff */
[----:B---3--:R-:W-:Y:S05]  /*86e0*/  @!P0 NANOSLEEP.SYNCS 0x989680 ;  /* 0x009896800000895d */ /* 0x008fea0003900000 */
[----:B------:R-:W3:Y:S02]  /*86f0*/  @!P0 SYNCS.PHASECHK.TRANS64 P0, [R0+URZ+0x58], R3 ;  /* 0x00005803000085a7 */ /* 0x000ee400080010ff */
[----:B---3--:R-:W-:Y:S05]  /*8700*/  @!P0 BRA `(.L_x_131) ;  /* 0xfffffffc00f08947 */ /* 0x008fea000383ffff */
[----:B------:R-:W-:Y:S05]  /*8710*/  BRA `(.L_x_69) ;  /* 0xffffffb400907947 */ /* 0x000fea000383ffff */
.L_x_73:
[----:B--2---:R-:W-:Y:S07]  /*8720*/  MOV R3, UR7 ;  /* 0x0000000700037c02 */ /* 0x004fee0008000f00 */
.L_x_132:
[----:B-1----:R1:W2:Y:S02]  /*8730*/  SYNCS.PHASECHK.TRANS64.TRYWAIT P0, [R3+URZ+0x40], R12 ;  /* 0x0000400c030075a7 */ /* 0x0022a400080011ff */
[----:B--2---:R-:W-:Y:S05]  /*8740*/  @!P0 NANOSLEEP.SYNCS 0x989680 ;  /* 0x009896800000895d */ /* 0x004fea0003900000 */
[----:B------:R-:W2:Y:S02]  /*8750*/  @!P0 SYNCS.PHASECHK.TRANS64 P0, [R3+URZ+0x40], R12 ;  /* 0x0000400c030085a7 */ /* 0x000ea400080010ff */
[----:B--2---:R-:W-:Y:S05]  /*8760*/  @!P0 BRA `(.L_x_132) ;  /* 0xfffffffc00f08947 */ /* 0x004fea000383ffff */
[----:B------:R-:W-:Y:S05]  /*8770*/  BRA `(.L_x_133) ;  /* 0xffffffb800087947 */ /* 0x000fea000383ffff */
.L_x_74:
[----:B------:R-:W-:Y:S07]  /*8780*/  MOV R3, UR7 ;  /* 0x0000000700037c02 */ /* 0x000fee0008000f00 */
.L_x_134:
[----:B-1----:R1:W2:Y:S02]  /*8790*/  SYNCS.PHASECHK.TRANS64.TRYWAIT P0, [R3+URZ+0x48], R12 ;  /* 0x0000480c030075a7 */ /* 0x0022a400080011ff */
[----:B--2---:R-:W-:Y:S05]  /*87a0*/  @!P0 NANOSLEEP.SYNCS 0x989680 ;  /* 0x009896800000895d */ /* 0x004fea0003900000 */
[----:B------:R-:W2:Y:S02]  /*87b0*/  @!P0 SYNCS.PHASECHK.TRANS64 P0, [R3+URZ+0x48], R12 ;  /* 0x0000480c030085a7 */ /* 0x000ea400080010ff */
[----:B--2---:R-:W-:Y:S05]  /*87c0*/  @!P0 BRA `(.L_x_134) ;  /* 0xfffffffc00f08947 */ /* 0x004fea000383ffff */
[----:B------:R-:W-:Y:S05]  /*87d0*/  BRA `(.L_x_135) ;  /* 0xffffffb800887947 */ /* 0x000fea000383ffff */
.L_x_76:
[----:B------:R-:W-:-:S07]  /*87e0*/  MOV R0, UR7 ;  /* 0x0000000700007c02 */ /* 0x000fce0008000f00 */
.L_x_136:
[----:B-1----:R1:W3:Y:S02]  /*87f0*/  SYNCS.PHASECHK.TRANS64.TRYWAIT P0, [R0+URZ+0x40], R3 ;  /* 0x00004003000075a7 */ /* 0x0022e400080011ff */
[----:B---3--:R-:W-:Y:S05]  /*8800*/  @!P0 NANOSLEEP.SYNCS 0x989680 ;  /* 0x009896800000895d */ /* 0x008fea0003900000 */
[----:B------:R-:W3:Y:S02]  /*8810*/  @!P0 SYNCS.PHASECHK.TRANS64 P0, [R0+URZ+0x40], R3 ;  /* 0x00004003000085a7 */ /* 0x000ee400080010ff */
[----:B---3--:R-:W-:Y:S05]  /*8820*/  @!P0 BRA `(.L_x_136) ;  /* 0xfffffffc00f08947 */ /* 0x008fea000383ffff */
[----:B------:R-:W-:Y:S05]  /*8830*/  BRA `(.L_x_137) ;  /* 0xffffffb800f87947 */ /* 0x000fea000383ffff */
.L_x_78:
[----:B--2---:R2:W4:Y:S02]  /*8840*/  SYNCS.PHASECHK.TRANS64.TRYWAIT P0, [R0+URZ+0x60], R3 ;  /* 0x00006003000075a7 */ /* 0x00452400080011ff */
[----:B----4-:R-:W-:Y:S05]  /*8850*/  @!P0 NANOSLEEP.SYNCS 0x989680 ;  /* 0x009896800000895d */ /* 0x010fea0003900000 */
[----:B------:R-:W4:Y:S02]  /*8860*/  @!P0 SYNCS.PHASECHK.TRANS64 P0, [R0+URZ+0x60], R3 ;  /* 0x00006003000085a7 */ /* 0x000f2400080010ff */
[----:B----4-:R-:W-:Y:S05]  /*8870*/  @!P0 BRA `(.L_x_78) ;  /* 0xfffffffc00f08947 */ /* 0x010fea000383ffff */
[----:B------:R-:W-:Y:S05]  /*8880*/  BRA `(.L_x_138) ;  /* 0xffffffbc00c07947 */ /* 0x000fea000383ffff */
.L_x_89:
[----:B-1----:R1:W3:Y:S02]  /*8890*/  SYNCS.PHASECHK.TRANS64.TRYWAIT P1, [R3+URZ+0x30], R0 ;  /* 0x00003000030075a7 */ /* 0x0022e400080211ff */
[----:B---3--:R-:W-:Y:S05]  /*88a0*/  @!P1 NANOSLEEP.SYNCS 0x989680 ;  /* 0x009896800000995d */ /* 0x008fea0003900000 */
[----:B------:R-:W3:Y:S02]  /*88b0*/  @!P1 SYNCS.PHASECHK.TRANS64 P1, [R3+URZ+0x30], R0 ;  /* 0x00003000030095a7 */ /* 0x000ee400080210ff */
[----:B---3--:R-:W-:Y:S05]  /*88c0*/  @!P1 BRA `(.L_x_89) ;  /* 0xfffffffc00f09947 */ /* 0x008fea000383ffff */
[----:B------:R-:W-:Y:S05]  /*88d0*/  BRA `(.L_x_88) ;  /* 0xffffffc800e47947 */ /* 0x000fea000383ffff */
.L_x_91:
[----:B-1----:R1:W4:Y:S02]  /*88e0*/  SYNCS.PHASECHK.TRANS64.TRYWAIT P0, [R207+URZ+0x80], R2 ;  /* 0x00008002cf0075a7 */ /* 0x00232400080011ff */
[----:B----4-:R-:W-:Y:S05]  /*88f0*/  @!P0 NANOSLEEP.SYNCS 0x989680 ;  /* 0x009896800000895d */ /* 0x010fea0003900000 */
[----:B------:R-:W4:Y:S02]  /*8900*/  @!P0 SYNCS.PHASECHK.TRANS64 P0, [R207+URZ+0x80], R2 ;  /* 0x00008002cf0085a7 */ /* 0x000f2400080010ff */
[----:B----4-:R-:W-:Y:S05]  /*8910*/  @!P0 BRA `(.L_x_91) ;  /* 0xfffffffc00f08947 */ /* 0x010fea000383ffff */
[----:B------:R-:W-:Y:S05]  /*8920*/  BRA `(.L_x_90) ;  /* 0xffffffcc00407947 */ /* 0x000fea000383ffff */
.L_x_100:
[----:B--2---:R2:W3:Y:S02]  /*8930*/  SYNCS.PHASECHK.TRANS64.TRYWAIT P0, [R210+URZ+0x30], R3 ;  /* 0x00003003d20075a7 */ /* 0x0044e400080011ff */
[----:B---3--:R-:W-:Y:S05]  /*8940*/  @!P0 NANOSLEEP.SYNCS 0x989680 ;  /* 0x009896800000895d */ /* 0x008fea0003900000 */
[----:B------:R-:W3:Y:S02]  /*8950*/  @!P0 SYNCS.PHASECHK.TRANS64 P0, [R210+URZ+0x30], R3 ;  /* 0x00003003d20085a7 */ /* 0x000ee400080010ff */
[----:B---3--:R-:W-:Y:S05]  /*8960*/  @!P0 BRA `(.L_x_100) ;  /* 0xfffffffc00f08947 */ /* 0x008fea000383ffff */
[----:B------:R-:W-:Y:S05]  /*8970*/  BRA `(.L_x_99) ;  /* 0xffffffe0004c7947 */ /* 0x000fea000383ffff */
        .weak           $__internal_0_$__cuda_sm10x_tcgen05_guardrail_trap_col_being_dealloced_not_returned_by_alloc
        .type           $__internal_0_$__cuda_sm10x_tcgen05_guardrail_trap_col_being_dealloced_not_returned_by_alloc,@function
        .size           $__internal_0_$__cuda_sm10x_tcgen05_guardrail_trap_col_being_dealloced_not_returned_by_alloc,($__internal_1_$__cuda_sm10x_tcgen05_guardrail_trap_phase_invalid_during_alloc - $__internal_0_$__cuda_sm10x_tcgen05_guardrail_trap_col_being_dealloced_not_returned_by_alloc)
$__internal_0_$__cuda_sm10x_tcgen05_guardrail_trap_col_being_dealloced_not_returned_by_alloc:
[----:B------:R-:W-:Y:S05]  /*8980*/  BPT.TRAP 0x1 ;  /* 0x000000040000795c */ /* 0x000fea0000300000 */
[----:B------:R-:W-:-:S04]  /*8990*/  HFMA2 R3, -RZ, RZ, 0, 0 ;  /* 0x00000000ff037431 */ /* 0x000fc800000001ff */
[----:B------:R-:W-:Y:S05]  /*89a0*/  RET.REL.NODEC R2 `(_ZN7cutlass13device_kernelINS_4gemm6kernel13GemmUniversalIN4cute5tupleIJiiiiEEENS1_10collective13CollectiveMmaINS1_35MainloopSm100TmaUmmaWarpSpecializedILi3ELi2ELi4ENS5_IJNS4_1CILi1EEESB_SB_EEEEENS5_IJNSA_ILi128EEESE_NSA_ILi64EEEEEENS_12float_e4m3_tENS5_IJlSB_lEEESH_SI_NS4_8TiledMMAINS4_8MMA_AtomIJNS4_10MMA_TraitsINS4_19SM100_MMA_F8F6F4_SSEJSH_SH_fSE_SE_NS4_17integral_constantINS4_4UMMA5MajorELSP_0EEESQ_NSN_INSO_7ScaleInELSR_0EEESS_EEEEEENS4_6LayoutISC_NS5_IJNSA_ILi0EEESW_SW_EEEEENS5_IJNS4_10UnderscoreESZ_SZ_EEEEENS4_13SM90_TMA_LOADENS4_14ComposedLayoutINS4_7SwizzleILi2ELi4ELi3EEENS4_18smem_ptr_flag_bitsILi8EEENSV_INS5_IJNSA_ILi8EEESF_EEENS5_IJSF_SB_EEEEEEEvNS4_8identityES12_S1C_vS1D_EENS_8epilogue10collective18CollectiveEpilogueINS1F_23Sm100TmaWarpSpecializedILi2ELi2ELi64ELb0ELb0EEEJSG_NS5_IJNSV_ISE_SB_EENSV_ISF_SB_EEEEESH_SI_SH_SI_NS1F_6fusion15FusionCallbacksIS1J_NS1N_17LinearCombinationISH_fSH_fLNS_15FloatRoundStyleE2EEESG_S1M_JEEENS4_5SM1004TMEM4LOAD26SM100_TMEM_LOAD_32dp32b64xES12_S1C_NS4_39AutoVectorizingCopyWithAssumedAlignmentILi128EEENS4_14SM90_TMA_STOREES1C_S1Y_S1Y_EEEvvEEEEvNT_6ParamsE) ;  /* 0xffffff7402947950 */ /* 0x000fea0003c3ffff */
        .weak           $__internal_1_$__cuda_sm10x_tcgen05_guardrail_trap_phase_invalid_during_alloc
        .type           $__internal_1_$__cuda_sm10x_tcgen05_guardrail_trap_phase_invalid_during_alloc,@function
        .size           $__internal_1_$__cuda_sm10x_tcgen05_guardrail_trap_phase_invalid_during_alloc,($__internal_2_$__cuda_sm10x_tcgen05_guardrail_trap_unallocated_columns_being_dealloced - $__internal_1_$__cuda_sm10x_tcgen05_guardrail_trap_phase_invalid_during_alloc)
$__internal_1_$__cuda_sm10x_tcgen05_guardrail_trap_phase_invalid_during_alloc:
[----:B------:R-:W-:Y:S05]  /*89b0*/  BPT.TRAP 0x1 ;  /* 0x000000040000795c */ /* 0x000fea0000300000 */
[----:B------:R-:W-:-:S04]  /*89c0*/  MOV R3, 0x0 ;  /* 0x0000000000037802 */ /* 0x000fc80000000f00 */
[----:B------:R-:W-:Y:S05]  /*89d0*/  RET.REL.NODEC R2 `(_ZN7cutlass13device_kernelINS_4gemm6kernel13GemmUniversalIN4cute5tupleIJiiiiEEENS1_10collective13CollectiveMmaINS1_35MainloopSm100TmaUmmaWarpSpecializedILi3ELi2ELi4ENS5_IJNS4_1CILi1EEESB_SB_EEEEENS5_IJNSA_ILi128EEESE_NSA_ILi64EEEEEENS_12float_e4m3_tENS5_IJlSB_lEEESH_SI_NS4_8TiledMMAINS4_8MMA_AtomIJNS4_10MMA_TraitsINS4_19SM100_MMA_F8F6F4_SSEJSH_SH_fSE_SE_NS4_17integral_constantINS4_4UMMA5MajorELSP_0EEESQ_NSN_INSO_7ScaleInELSR_0EEESS_EEEEEENS4_6LayoutISC_NS5_IJNSA_ILi0EEESW_SW_EEEEENS5_IJNS4_10UnderscoreESZ_SZ_EEEEENS4_13SM90_TMA_LOADENS4_14ComposedLayoutINS4_7SwizzleILi2ELi4ELi3EEENS4_18smem_ptr_flag_bitsILi8EEENSV_INS5_IJNSA_ILi8EEESF_EEENS5_IJSF_SB_EEEEEEEvNS4_8identityES12_S1C_vS1D_EENS_8epilogue10collective18CollectiveEpilogueINS1F_23Sm100TmaWarpSpecializedILi2ELi2ELi64ELb0ELb0EEEJSG_NS5_IJNSV_ISE_SB_EENSV_ISF_SB_EEEEESH_SI_SH_SI_NS1F_6fusion15FusionCallbacksIS1J_NS1N_17LinearCombinationISH_fSH_fLNS_15FloatRoundStyleE2EEESG_S1M_JEEENS4_5SM1004TMEM4LOAD26SM100_TMEM_LOAD_32dp32b64xES12_S1C_NS4_39AutoVectorizingCopyWithAssumedAlignmentILi128EEENS4_14SM90_TMA_STOREES1C_S1Y_S1Y_EEEvvEEEEvNT_6ParamsE) ;  /* 0xffffff7402887950 */ /* 0x000fea0003c3ffff */
        .weak           $__internal_2_$__cuda_sm10x_tcgen05_guardrail_trap_unallocated_columns_being_dealloced
        .type           $__internal_2_$__cuda_sm10x_tcgen05_guardrail_trap_unallocated_columns_being_dealloced,@function
        .size           $__internal_2_$__cuda_sm10x_tcgen05_guardrail_trap_unallocated_columns_being_dealloced,(.L_x_140 - $__internal_2_$__cuda_sm10x_tcgen05_guardrail_trap_unallocated_columns_being_dealloced)
$__internal_2_$__cuda_sm10x_tcgen05_guardrail_trap_unallocated_columns_being_dealloced:
[----:B------:R-:W-:Y:S05]  /*89e0*/  BPT.TRAP 0x1 ;  /* 0x000000040000795c */ /* 0x000fea0000300000 */
[----:B------:R-:W-:-:S04]  /*89f0*/  HFMA2 R3, -RZ, RZ, 0, 0 ;  /* 0x00000000ff037431 */ /* 0x000fc800000001ff */
[----:B------:R-:W-:Y:S05]  /*8a00*/  RET.REL.NODEC R2 `(_ZN7cutlass13device_kernelINS_4gemm6kernel13GemmUniversalIN4cute5tupleIJiiiiEEENS1_10collective13CollectiveMmaINS1_35MainloopSm100TmaUmmaWarpSpecializedILi3ELi2ELi4ENS5_IJNS4_1CILi1EEESB_SB_EEEEENS5_IJNSA_ILi128EEESE_NSA_ILi64EEEEEENS_12float_e4m3_tENS5_IJlSB_lEEESH_SI_NS4_8TiledMMAINS4_8MMA_AtomIJNS4_10MMA_TraitsINS4_19SM100_MMA_F8F6F4_SSEJSH_SH_fSE_SE_NS4_17integral_constantINS4_4UMMA5MajorELSP_0EEESQ_NSN_INSO_7ScaleInELSR_0EEESS_EEEEEENS4_6LayoutISC_NS5_IJNSA_ILi0EEESW_SW_EEEEENS5_IJNS4_10UnderscoreESZ_SZ_EEEEENS4_13SM90_TMA_LOADENS4_14ComposedLayoutINS4_7SwizzleILi2ELi4ELi3EEENS4_18smem_ptr_flag_bitsILi8EEENSV_INS5_IJNSA_ILi8EEESF_EEENS5_IJSF_SB_EEEEEEEvNS4_8identityES12_S1C_vS1D_EENS_8epilogue10collective18CollectiveEpilogueINS1F_23Sm100TmaWarpSpecializedILi2ELi2ELi64ELb0ELb0EEEJSG_NS5_IJNSV_ISE_SB_EENSV_ISF_SB_EEEEESH_SI_SH_SI_NS1F_6fusion15FusionCallbacksIS1J_NS1N_17LinearCombinationISH_fSH_fLNS_15FloatRoundStyleE2EEESG_S1M_JEEENS4_5SM1004TMEM4LOAD26SM100_TMEM_LOAD_32dp32b64xES12_S1C_NS4_39AutoVectorizingCopyWithAssumedAlignmentILi128EEENS4_14SM90_TMA_STOREES1C_S1Y_S1Y_EEEvvEEEEvNT_6ParamsE) ;  /* 0xffffff74027c7950 */ /* 0x000fea0003c3ffff */
.L_x_139:
[----:B------:R-:W-:-:S00]  /*8a10*/  BRA `(.L_x_139) ;  /* 0xfffffffc00fc7947 */ /* 0x000fc0000383ffff */
[----:B------:R-:W-:-:S00]  /*8a20*/  NOP ;  /* 0x0000000000007918 */ /* 0x000fc00000000000 */
        /* <DEDUP_REMOVED lines=13> */
.L_x_140:


//--------------------- .nv.global.init           --------------------------
	.section	.nv.global.init,"aw",@progbits
.nv.global.init:
	.type		$str$27,@object
	.size		$str$27,($str$28 - $str$27)
$str$27:
        /*0000*/ 	.byte	0x28, 0x61, 0x64, 0x64, 0x72, 0x65, 0x73, 0x73, 0x20, 0x26, 0x20, 0x6d, 0x61, 0x73, 0x6b, 0x29
        /*0010*/ 	.byte	0x20, 0x3d, 0x3d, 0x20, 0x30, 0x00
	.type		$str$28,@object
	.size		$str$28,($str$26 - $str$28)
$str$28:
        /*0016*/ 	.byte	0x2f, 0x74, 0x6d, 0x70, 0x2f, 0x63, 0x75, 0x74, 0x6c, 0x61, 0x73, 0x73, 0x5f, 0x73, 0x77, 0x65
        /*0026*/ 	.byte	0x65, 0x70, 0x5f, 0x73, 0x72, 0x63, 0x2f, 0x69, 0x6e, 0x63, 0x6c, 0x75, 0x64, 0x65, 0x2f, 0x63
        /*0036*/ 	.byte	0x75, 0x74, 0x65, 0x2f, 0x70, 0x6f, 0x69, 0x6e, 0x74, 0x65, 0x72, 0x5f, 0x66, 0x6c, 0x61, 0x67
        /*0046*/ 	.byte	0x67, 0x65, 0x64, 0x2e, 0x68, 0x70, 0x70, 0x00
	.type		$str$26,@object
	.size		$str$26,($str$25 - $str$26)
$str$26:
        /*004e*/ 	.byte	0x2f, 0x74, 0x6d, 0x70, 0x2f, 0x63, 0x75, 0x74, 0x6c, 0x61, 0x73, 0x73, 0x5f, 0x73, 0x77, 0x65
        /*005e*/ 	.byte	0x65, 0x70, 0x5f, 0x73, 0x72, 0x63, 0x2f, 0x69, 0x6e, 0x63, 0x6c, 0x75, 0x64, 0x65, 0x2f, 0x63
        /*006e*/ 	.byte	0x75, 0x74, 0x65, 0x2f, 0x61, 0x74, 0x6f, 0x6d, 0x2f, 0x63, 0x6f, 0x70, 0x79, 0x5f, 0x74, 0x72
        /*007e*/ 	.byte	0x61, 0x69, 0x74, 0x73, 0x5f, 0x73, 0x6d, 0x31, 0x30, 0x30, 0x2e, 0x68, 0x70, 0x70, 0x00
	.type		$str$25,@object
	.size		$str$25,(__unnamed_1 - $str$25)
$str$25:
        /*008d*/ 	.byte	0x28, 0x28, 0x75, 0x69, 0x6e, 0x74, 0x33, 0x32, 0x5f, 0x74, 0x28, 0x74, 0x68, 0x72, 0x65, 0x61
        /*009d*/ 	.byte	0x64, 0x49, 0x64, 0x78, 0x2e, 0x78, 0x29, 0x20, 0x2f, 0x20, 0x33, 0x32, 0x29, 0x20, 0x25, 0x20
        /*00ad*/ 	.byte	0x34, 0x29, 0x20, 0x3d, 0x3d, 0x20, 0x28, 0x28, 0x28, 0x74, 0x6d, 0x65, 0x6d, 0x5f, 0x61, 0x64
        /*00bd*/ 	.byte	0x64, 0x72, 0x20, 0x3e, 0x3e, 0x20, 0x31, 0x36, 0x29, 0x20, 0x2f, 0x20, 0x33, 0x32, 0x29, 0x20
        /*00cd*/ 	.byte	0x25, 0x20, 0x34, 0x29, 0x00
	.type		__unnamed_1,@object
	.size		__unnamed_1,(__unnamed_2 - __unnamed_1)
__unnamed_1:
        /*00d2*/ 	.byte	0x61, 0x75, 0x74, 0x6f, 0x20, 0x63, 0x75, 0x74, 0x65, 0x3a, 0x3a, 0x61, 0x73, 0x5f, 0x70, 0x6f
        /* <DEDUP_REMOVED lines=24> */
        /*0262*/ 	.byte	0x43, 0x3c, 0x38, 0x31, 0x39, 0x32, 0x3e, 0x3e, 0x3e, 0x3e, 0x5d, 0x00
	.type		__unnamed_2,@object
	.size		__unnamed_2,(.L_2 - __unnamed_2)
__unnamed_2:
        /* <DEDUP_REMOVED lines=42> */
        /*050e*/ 	.byte	0x3e, 0x3e, 0x3e, 0x3e, 0x5d, 0x00
.L_2:


//--------------------- .nv.shared._ZN7cutlass13device_kernelINS_4gemm6kernel13GemmUniversalIN4cute5tupleIJiiiiEEENS1_10collective13CollectiveMmaINS1_35MainloopSm100TmaUmmaWarpSpecializedILi3ELi2ELi4ENS5_IJNS4_1CILi1EEESB_SB_EEEEENS5_IJNSA_ILi128EEESE_NSA_ILi64EEEEEENS_12float_e4m3_tENS5_IJlSB_lEEESH_SI_NS4_8TiledMMAINS4_8MMA_AtomIJNS4_10MMA_TraitsINS4_19SM100_MMA_F8F6F4_SSEJSH_SH_fSE_SE_NS4_17integral_constantINS4_4UMMA5MajorELSP_0EEESQ_NSN_INSO_7ScaleInELSR_0EEESS_EEEEEENS4_6LayoutISC_NS5_IJNSA_ILi0EEESW_SW_EEEEENS5_IJNS4_10UnderscoreESZ_SZ_EEEEENS4_13SM90_TMA_LOADENS4_14ComposedLayoutINS4_7SwizzleILi2ELi4ELi3EEENS4_18smem_ptr_flag_bitsILi8EEENSV_INS5_IJNSA_ILi8EEESF_EEENS5_IJSF_SB_EEEEEEEvNS4_8identityES12_S1C_vS1D_EENS_8epilogue10collective18CollectiveEpilogueINS1F_23Sm100TmaWarpSpecializedILi2ELi2ELi64ELb0ELb0EEEJSG_NS5_IJNSV_ISE_SB_EENSV_ISF_SB_EEEEESH_SI_SH_SI_NS1F_6fusion15FusionCallbacksIS1J_NS1N_17LinearCombinationISH_fSH_fLNS_15FloatRoundStyleE2EEESG_S1M_JEEENS4_5SM1004TMEM4LOAD26SM100_TMEM_LOAD_32dp32b64xES12_S1C_NS4_39AutoVectorizingCopyWithAssumedAlignmentILi128EEENS4_14SM90_TMA_STOREES1C_S1Y_S1Y_EEEvvEEEEvNT_6ParamsE --------------------------
	.section	.nv.shared._ZN7cutlass13device_kernelINS_4gemm6kernel13GemmUniversalIN4cute5tupleIJiiiiEEENS1_10collective13CollectiveMmaINS1_35MainloopSm100TmaUmmaWarpSpecializedILi3ELi2ELi4ENS5_IJNS4_1CILi1EEESB_SB_EEEEENS5_IJNSA_ILi128EEESE_NSA_ILi64EEEEEENS_12float_e4m3_tENS5_IJlSB_lEEESH_SI_NS4_8TiledMMAINS4_8MMA_AtomIJNS4_10MMA_TraitsINS4_19SM100_MMA_F8F6F4_SSEJSH_SH_fSE_SE_NS4_17integral_constantINS4_4UMMA5MajorELSP_0EEESQ_NSN_INSO_7ScaleInELSR_0EEESS_EEEEEENS4_6LayoutISC_NS5_IJNSA_ILi0EEESW_SW_EEEEENS5_IJNS4_10UnderscoreESZ_SZ_EEEEENS4_13SM90_TMA_LOADENS4_14ComposedLayoutINS4_7SwizzleILi2ELi4ELi3EEENS4_18smem_ptr_flag_bitsILi8EEENSV_INS5_IJNSA_ILi8EEESF_EEENS5_IJSF_SB_EEEEEEEvNS4_8identityES12_S1C_vS1D_EENS_8epilogue10collective18CollectiveEpilogueINS1F_23Sm100TmaWarpSpecializedILi2ELi2ELi64ELb0ELb0EEEJSG_NS5_IJNSV_ISE_SB_EENSV_ISF_SB_EEEEESH_SI_SH_SI_NS1F_6fusion15FusionCallbacksIS1J_NS1N_17LinearCombinationISH_fSH_fLNS_15FloatRoundStyleE2EEESG_S1M_JEEENS4_5SM1004TMEM4LOAD26SM100_TMEM_LOAD_32dp32b64xES12_S1C_NS4_39AutoVectorizingCopyWithAssumedAlignmentILi128EEENS4_14SM90_TMA_STOREES1C_S1Y_S1Y_EEEvvEEEEvNT_6ParamsE,"aw",@nobits
	.sectionflags	@""
	.align	16
	.zero		1024


//--------------------- .nv.shared.reserved.0     --------------------------
	.section	.nv.shared.reserved.0,"aw",@nobits
	.weak		__nv_reservedSMEM_offset_0_alias
	.size		__nv_reservedSMEM_offset_0_alias, 0, 64
	.other		__nv_reservedSMEM_offset_0_alias,@"STO_CUDA_RESERVED_SHARED STV_DEFAULT"
__nv_reservedSMEM_offset_0_alias:
	.zero		0
.nv.shared.reserved.0:
	.zero		64
	.weak		__nv_reservedSMEM_tcgen05_partition
	.type		__nv_reservedSMEM_tcgen05_partition,@object
	.size		__nv_reservedSMEM_tcgen05_partition,(.L_0 - __nv_reservedSMEM_tcgen05_partition)
__nv_reservedSMEM_tcgen05_partition:
	.zero		32
.L_0:


//--------------------- .nv.global                --------------------------
	.section	.nv.global,"aw",@nobits
.nv.global:
	.type		_ZN39_INTERNAL_864703ae_4_k_cu_5f1284ea_82704cute1_E,@object
	.size		_ZN39_INTERNAL_864703ae_4_k_cu_5f1284ea_82704cute1_E,(_ZN39_INTERNAL_864703ae_4_k_cu_5f1284ea_82704cuda3std3__45__cpo6cbeginE - _ZN39_INTERNAL_864703ae_4_k_cu_5f1284ea_82704cute1_E)
_ZN39_INTERNAL_864703ae_4_k_cu_5f1284ea_82704cute1_E:
	.zero		1
	.type		_ZN39_INTERNAL_864703ae_4_k_cu_5f1284ea_82704cuda3std3__45__cpo6cbeginE,@object
	.size		_ZN39_INTERNAL_864703ae_4_k_cu_5f1284ea_82704cuda3std3__45__cpo6cbeginE,(_ZN39_INTERNAL_864703ae_4_k_cu_5f1284ea_82704cuda3std3__48in_placeE - _ZN39_INTERNAL_864703ae_4_k_cu_5f1284ea_82704cuda3std3__45__cpo6cbeginE)
_ZN39_INTERNAL_864703ae_4_k_cu_5f1284ea_82704cuda3std3__45__cpo6cbeginE:
	.zero		1
	.type		_ZN39_INTERNAL_864703ae_4_k_cu_5f1284ea_82704cuda3std3__48in_placeE,@object
	.size		_ZN39_INTERNAL_864703ae_4_k_cu_5f1284ea_82704cuda3std3__48in_placeE,(_ZN39_INTERNAL_864703ae_4_k_cu_5f1284ea_82704cuda3std6ranges3__45__cpo9iter_moveE - _ZN39_INTERNAL_864703ae_4_k_cu_5f1284ea_82704cuda3std3__48in_placeE)
_ZN39_INTERNAL_864703ae_4_k_cu_5f1284ea_82704cuda3std3__48in_placeE:
	.zero		1
	.type		_ZN39_INTERNAL_864703ae_4_k_cu_5f1284ea_82704cuda3std6ranges3__45__cpo9iter_moveE,@object
	.size		_ZN39_INTERNAL_864703ae_4_k_cu_5f1284ea_82704cuda3std6ranges3__45__cpo9iter_moveE,(_ZN39_INTERNAL_864703ae_4_k_cu_5f1284ea_82704cuda3std3__45__cpo5beginE - _ZN39_INTERNAL_864703ae_4_k_cu_5f1284ea_82704cuda3std6ranges3__45__cpo9iter_moveE)
_ZN39_INTERNAL_864703ae_4_k_cu_5f1284ea_82704cuda3std6ranges3__45__cpo9iter_moveE:
	.zero		1
	.type		_ZN39_INTERNAL_864703ae_4_k_cu_5f1284ea_82704cuda3std3__45__cpo5beginE,@object
	.size		_ZN39_INTERNAL_864703ae_4_k_cu_5f1284ea_82704cuda3std3__45__cpo5beginE,(_ZN39_INTERNAL_864703ae_4_k_cu_5f1284ea_82704cuda3std3__441_GLOBAL__N__864703ae_4_k_cu_5f1284ea_82706ignoreE - _ZN39_INTERNAL_864703ae_4_k_cu_5f1284ea_82704cuda3std3__45__cpo5beginE)
_ZN39_INTERNAL_864703ae_4_k_cu_5f1284ea_82704cuda3std3__45__cpo5beginE:
	.zero		1
	.type		_ZN39_INTERNAL_864703ae_4_k_cu_5f1284ea_82704cuda3std3__441_GLOBAL__N__864703ae_4_k_cu_5f1284ea_82706ignoreE,@object
	.size		_ZN39_INTERNAL_864703ae_4_k_cu_5f1284ea_82704cuda3std3__441_GLOBAL__N__864703ae_4_k_cu_5f1284ea_82706ignoreE,(_ZN39_INTERNAL_864703ae_4_k_cu_5f1284ea_82704cute7productE - _ZN39_INTERNAL_864703ae_4_k_cu_5f1284ea_82704cuda3std3__441_GLOBAL__N__864703ae_4_k_cu_5f1284ea_82706ignoreE)
_ZN39_INTERNAL_864703ae_4_k_cu_5f1284ea_82704cuda3std3__441_GLOBAL__N__864703ae_4_k_cu_5f1284ea_82706ignoreE:
	.zero		1
	.type		_ZN39_INTERNAL_864703ae_4_k_cu_5f1284ea_82704cute7productE,@object
	.size		_ZN39_INTERNAL_864703ae_4_k_cu_5f1284ea_82704cute7productE,(_ZN39_INTERNAL_864703ae_4_k_cu_5f1284ea_82704cuda3std3__45__cpo3endE - _ZN39_INTERNAL_864703ae_4_k_cu_5f1284ea_82704cute7productE)
_ZN39_INTERNAL_864703ae_4_k_cu_5f1284ea_82704cute7productE:
	.zero		1
	.type		_ZN39_INTERNAL_864703ae_4_k_cu_5f1284ea_82704cuda3std3__45__cpo3endE,@object
	.size		_ZN39_INTERNAL_864703ae_4_k_cu_5f1284ea_82704cuda3std3__45__cpo3endE,(_ZN39_INTERNAL_864703ae_4_k_cu_5f1284ea_82704cuda3std3__419piecewise_constructE - _ZN39_INTERNAL_864703ae_4_k_cu_5f1284ea_82704cuda3std3__45__cpo3endE)
_ZN39_INTERNAL_864703ae_4_k_cu_5f1284ea_82704cuda3std3__45__cpo3endE:
	.zero		1
	.type		_ZN39_INTERNAL_864703ae_4_k_cu_5f1284ea_82704cuda3std3__419piecewise_constructE,@object
	.size		_ZN39_INTERNAL_864703ae_4_k_cu_5f1284ea_82704cuda3std3__419piecewise_constructE,(_ZN39_INTERNAL_864703ae_4_k_cu_5f1284ea_82704cuda3std3__45__cpo4cendE - _ZN39_INTERNAL_864703ae_4_k_cu_5f1284ea_82704cuda3std3__419piecewise_constructE)
_ZN39_INTERNAL_864703ae_4_k_cu_5f1284ea_82704cuda3std3__419piecewise_constructE:
	.zero		1
	.type		_ZN39_INTERNAL_864703ae_4_k_cu_5f1284ea_82704cuda3std3__45__cpo4cendE,@object
	.size		_ZN39_INTERNAL_864703ae_4_k_cu_5f1284ea_82704cuda3std3__45__cpo4cendE,(_ZN39_INTERNAL_864703ae_4_k_cu_5f1284ea_82704cuda3std6ranges3__45__cpo4swapE - _ZN39_INTERNAL_864703ae_4_k_cu_5f1284ea_82704cuda3std3__45__cpo4cendE)
_ZN39_INTERNAL_864703ae_4_k_cu_5f1284ea_82704cuda3std3__45__cpo4cendE:
	.zero		1
	.type		_ZN39_INTERNAL_864703ae_4_k_cu_5f1284ea_82704cuda3std6ranges3__45__cpo4swapE,@object
	.size		_ZN39_INTERNAL_864703ae_4_k_cu_5f1284ea_82704cuda3std6ranges3__45__cpo4swapE,(.L_10 - _ZN39_INTERNAL_864703ae_4_k_cu_5f1284ea_82704cuda3std6ranges3__45__cpo4swapE)
_ZN39_INTERNAL_864703ae_4_k_cu_5f1284ea_82704cuda3std6ranges3__45__cpo4swapE:
	.zero		1
.L_10:


//--------------------- .nv.constant0._ZN7cutlass13device_kernelINS_4gemm6kernel13GemmUniversalIN4cute5tupleIJiiiiEEENS1_10collective13CollectiveMmaINS1_35MainloopSm100TmaUmmaWarpSpecializedILi3ELi2ELi4ENS5_IJNS4_1CILi1EEESB_SB_EEEEENS5_IJNSA_ILi128EEESE_NSA_ILi64EEEEEENS_12float_e4m3_tENS5_IJlSB_lEEESH_SI_NS4_8TiledMMAINS4_8MMA_AtomIJNS4_10MMA_TraitsINS4_19SM100_MMA_F8F6F4_SSEJSH_SH_fSE_SE_NS4_17integral_constantINS4_4UMMA5MajorELSP_0EEESQ_NSN_INSO_7ScaleInELSR_0EEESS_EEEEEENS4_6LayoutISC_NS5_IJNSA_ILi0EEESW_SW_EEEEENS5_IJNS4_10UnderscoreESZ_SZ_EEEEENS4_13SM90_TMA_LOADENS4_14ComposedLayoutINS4_7SwizzleILi2ELi4ELi3EEENS4_18smem_ptr_flag_bitsILi8EEENSV_INS5_IJNSA_ILi8EEESF_EEENS5_IJSF_SB_EEEEEEEvNS4_8identityES12_S1C_vS1D_EENS_8epilogue10collective18CollectiveEpilogueINS1F_23Sm100TmaWarpSpecializedILi2ELi2ELi64ELb0ELb0EEEJSG_NS5_IJNSV_ISE_SB_EENSV_ISF_SB_EEEEESH_SI_SH_SI_NS1F_6fusion15FusionCallbacksIS1J_NS1N_17LinearCombinationISH_fSH_fLNS_15FloatRoundStyleE2EEESG_S1M_JEEENS4_5SM1004TMEM4LOAD26SM100_TMEM_LOAD_32dp32b64xES12_S1C_NS4_39AutoVectorizingCopyWithAssumedAlignmentILi128EEENS4_14SM90_TMA_STOREES1C_S1Y_S1Y_EEEvvEEEEvNT_6ParamsE --------------------------
	.section	.nv.constant0._ZN7cutlass13device_kernelINS_4gemm6kernel13GemmUniversalIN4cute5tupleIJiiiiEEENS1_10collective13CollectiveMmaINS1_35MainloopSm100TmaUmmaWarpSpecializedILi3ELi2ELi4ENS5_IJNS4_1CILi1EEESB_SB_EEEEENS5_IJNSA_ILi128EEESE_NSA_ILi64EEEEEENS_12float_e4m3_tENS5_IJlSB_lEEESH_SI_NS4_8TiledMMAINS4_8MMA_AtomIJNS4_10MMA_TraitsINS4_19SM100_MMA_F8F6F4_SSEJSH_SH_fSE_SE_NS4_17integral_constantINS4_4UMMA5MajorELSP_0EEESQ_NSN_INSO_7ScaleInELSR_0EEESS_EEEEEENS4_6LayoutISC_NS5_IJNSA_ILi0EEESW_SW_EEEEENS5_IJNS4_10UnderscoreESZ_SZ_EEEEENS4_13SM90_TMA_LOADENS4_14ComposedLayoutINS4_7SwizzleILi2ELi4ELi3EEENS4_18smem_ptr_flag_bitsILi8EEENSV_INS5_IJNSA_ILi8EEESF_EEENS5_IJSF_SB_EEEEEEEvNS4_8identityES12_S1C_vS1D_EENS_8epilogue10collective18CollectiveEpilogueINS1F_23Sm100TmaWarpSpecializedILi2ELi2ELi64ELb0ELb0EEEJSG_NS5_IJNSV_ISE_SB_EENSV_ISF_SB_EEEEESH_SI_SH_SI_NS1F_6fusion15FusionCallbacksIS1J_NS1N_17LinearCombinationISH_fSH_fLNS_15FloatRoundStyleE2EEESG_S1M_JEEENS4_5SM1004TMEM4LOAD26SM100_TMEM_LOAD_32dp32b64xES12_S1C_NS4_39AutoVectorizingCopyWithAssumedAlignmentILi128EEENS4_14SM90_TMA_STOREES1C_S1Y_S1Y_EEEvvEEEEvNT_6ParamsE,"a",@progbits
	.sectionflags	@""
	.align	4
.nv.constant0._ZN7cutlass13device_kernelINS_4gemm6kernel13GemmUniversalIN4cute5tupleIJiiiiEEENS1_10collective13CollectiveMmaINS1_35MainloopSm100TmaUmmaWarpSpecializedILi3ELi2ELi4ENS5_IJNS4_1CILi1EEESB_SB_EEEEENS5_IJNSA_ILi128EEESE_NSA_ILi64EEEEEENS_12float_e4m3_tENS5_IJlSB_lEEESH_SI_NS4_8TiledMMAINS4_8MMA_AtomIJNS4_10MMA_TraitsINS4_19SM100_MMA_F8F6F4_SSEJSH_SH_fSE_SE_NS4_17integral_constantINS4_4UMMA5MajorELSP_0EEESQ_NSN_INSO_7ScaleInELSR_0EEESS_EEEEEENS4_6LayoutISC_NS5_IJNSA_ILi0EEESW_SW_EEEEENS5_IJNS4_10UnderscoreESZ_SZ_EEEEENS4_13SM90_TMA_LOADENS4_14ComposedLayoutINS4_7SwizzleILi2ELi4ELi3EEENS4_18smem_ptr_flag_bitsILi8EEENSV_INS5_IJNSA_ILi8EEESF_EEENS5_IJSF_SB_EEEEEEEvNS4_8identityES12_S1C_vS1D_EENS_8epilogue10collective18CollectiveEpilogueINS1F_23Sm100TmaWarpSpecializedILi2ELi2ELi64ELb0ELb0EEEJSG_NS5_IJNSV_ISE_SB_EENSV_ISF_SB_EEEEESH_SI_SH_SI_NS1F_6fusion15FusionCallbacksIS1J_NS1N_17LinearCombinationISH_fSH_fLNS_15FloatRoundStyleE2EEESG_S1M_JEEENS4_5SM1004TMEM4LOAD26SM100_TMEM_LOAD_32dp32b64xES12_S1C_NS4_39AutoVectorizingCopyWithAssumedAlignmentILi128EEENS4_14SM90_TMA_STOREES1C_S1Y_S1Y_EEEvvEEEEvNT_6ParamsE:
	.zero		2944


//--------------------- SYMBOLS --------------------------

	.type		.nv.reservedSmem.offset0,@object
	.size		.nv.reservedSmem.offset0,0x4
	.type		.nv.reservedSmem.cap,@object
	.size		.nv.reservedSmem.cap,0x4
	.type		__assertfail,@function
